	.target	sm_100a

	.elftype	@"ET_EXEC"


//--------------------- .note.nv.tkinfo           --------------------------
	.section	.note.nv.tkinfo,"",@"SHT_NOTE"
	.sectionflags	@"SHF_NOTE_NV_TKINFO"
	.tkinfo
        /*0018*/ 	.word	0x00000002
        /*0030*/ 	.string	""
        /*0030*/ 	.string	"ptxas"
        /*0030*/ 	.string	"Cuda compilation tools, release 13.0, V13.0.88"
        /*0030*/ 	.string	"Build cuda_13.0.r13.0/compiler.36424714_0"
        /*0030*/ 	.string	"-arch sm_100a -m 64 "



//--------------------- .note.nv.cuinfo           --------------------------
	.section	.note.nv.cuinfo,"",@"SHT_NOTE"
	.sectionflags	@"SHF_NOTE_NV_CUINFO"
        /*0018*/ 	.short	0x0002
        /*001a*/ 	.short	0x0064
        /*001c*/ 	.short	0x0082
	.zero		2


//--------------------- .nv.info                  --------------------------
	.section	.nv.info,"",@"SHT_CUDA_INFO"
	.align	4


	//----- nvinfo : EIATTR_REGCOUNT
	.align		4
        /*0000*/ 	.byte	0x04, 0x2f
        /*0002*/ 	.short	(.L_19 - .L_18)
	.align		4
.L_18:
        /*0004*/ 	.word	index@(_ZN7cutlass13device_kernelINS_4gemm6kernel13GemmUniversalIN4cute5tupleIJiiiiEEENS1_10collective13CollectiveMmaINS1_35MainloopSm100TmaUmmaWarpSpecializedILi3ELi2ELi4ENS5_IJNS4_1CILi1EEENSA_ILi2EEESB_EEEEENS5_IJNSA_ILi64EEESF_NSA_ILi128EEEEEEfNS5_IJlSB_lEEEfSI_NS4_8TiledMMAINS4_8MMA_AtomIJNS4_17SM100_MMA_TF32_SSINS_10tfloat32_tESM_fLi64ELi64ELNS4_4UMMA5MajorE0ELSO_0ELNSN_7ScaleInE0ELSP_0EEEEEENS4_6LayoutINS5_IJSB_SB_SB_EEENS5_IJNSA_ILi0EEESU_SU_EEEEENS5_IJNS4_10UnderscoreESX_SX_EEEEENS4_23SM90_TMA_LOAD_MULTICASTENS4_14ComposedLayoutINS4_7SwizzleILi3ELi4ELi3EEENS4_18smem_ptr_flag_bitsILi32EEENSS_INS5_IJNSA_ILi8EEENSA_ILi32EEEEEENS5_IJS17_SB_EEEEEEEvNS4_8identityENS4_13SM90_TMA_LOADES1B_vS1C_EENS_8epilogue10collective18CollectiveEpilogueINS1F_23Sm100TmaWarpSpecializedILi3ELi2ELi16ELb1ELb0EEEJSH_NS5_IJNSS_ISF_SB_EENSS_IS17_SB_EEEEEfSI_fSI_NS1F_6fusion15FusionCallbacksIS1J_NS1N_17LinearCombinationIffffLNS_15FloatRoundStyleE2EEESH_S1M_JEEENS4_5SM1004TMEM4LOAD26SM100_TMEM_LOAD_16dp128b8xES1D_S1B_NS4_17SM75_U32x4_LDSM_NENS4_14SM90_TMA_STOREES1B_NS4_17SM90_U32x4_STSM_NENS4_39AutoVectorizingCopyWithAssumedAlignmentILi128EEEEEEvvEEEEvNT_6ParamsE)
        /*0008*/ 	.word	0x0000004f


	//----- nvinfo : EIATTR_FRAME_SIZE
	.align		4
.L_19:
        /*000c*/ 	.byte	0x04, 0x11
        /*000e*/ 	.short	(.L_21 - .L_20)
	.align		4
.L_20:
        /*0010*/ 	.word	index@($__internal_2_$__cuda_sm10x_tcgen05_guardrail_trap_unallocated_columns_being_dealloced)
        /*0014*/ 	.word	0x00000000


	//----- nvinfo : EIATTR_FRAME_SIZE
	.align		4
.L_21:
        /*0018*/ 	.byte	0x04, 0x11
        /*001a*/ 	.short	(.L_23 - .L_22)
	.align		4
.L_22:
        /*001c*/ 	.word	index@($__internal_1_$__cuda_sm10x_tcgen05_guardrail_trap_phase_invalid_during_alloc)
        /*0020*/ 	.word	0x00000000


	//----- nvinfo : EIATTR_FRAME_SIZE
	.align		4
.L_23:
        /*0024*/ 	.byte	0x04, 0x11
        /*0026*/ 	.short	(.L_25 - .L_24)
	.align		4
.L_24:
        /*0028*/ 	.word	index@($__internal_0_$__cuda_sm10x_tcgen05_guardrail_trap_col_being_dealloced_not_returned_by_alloc)
        /*002c*/ 	.word	0x00000000


	//----- nvinfo : EIATTR_FRAME_SIZE
	.align		4
.L_25:
        /*0030*/ 	.byte	0x04, 0x11
        /*0032*/ 	.short	(.L_27 - .L_26)
	.align		4
.L_26:
        /*0034*/ 	.word	index@(_ZN7cutlass13device_kernelINS_4gemm6kernel13GemmUniversalIN4cute5tupleIJiiiiEEENS1_10collective13CollectiveMmaINS1_35MainloopSm100TmaUmmaWarpSpecializedILi3ELi2ELi4ENS5_IJNS4_1CILi1EEENSA_ILi2EEESB_EEEEENS5_IJNSA_ILi64EEESF_NSA_ILi128EEEEEEfNS5_IJlSB_lEEEfSI_NS4_8TiledMMAINS4_8MMA_AtomIJNS4_17SM100_MMA_TF32_SSINS_10tfloat32_tESM_fLi64ELi64ELNS4_4UMMA5MajorE0ELSO_0ELNSN_7ScaleInE0ELSP_0EEEEEENS4_6LayoutINS5_IJSB_SB_SB_EEENS5_IJNSA_ILi0EEESU_SU_EEEEENS5_IJNS4_10UnderscoreESX_SX_EEEEENS4_23SM90_TMA_LOAD_MULTICASTENS4_14ComposedLayoutINS4_7SwizzleILi3ELi4ELi3EEENS4_18smem_ptr_flag_bitsILi32EEENSS_INS5_IJNSA_ILi8EEENSA_ILi32EEEEEENS5_IJS17_SB_EEEEEEEvNS4_8identityENS4_13SM90_TMA_LOADES1B_vS1C_EENS_8epilogue10collective18CollectiveEpilogueINS1F_23Sm100TmaWarpSpecializedILi3ELi2ELi16ELb1ELb0EEEJSH_NS5_IJNSS_ISF_SB_EENSS_IS17_SB_EEEEEfSI_fSI_NS1F_6fusion15FusionCallbacksIS1J_NS1N_17LinearCombinationIffffLNS_15FloatRoundStyleE2EEESH_S1M_JEEENS4_5SM1004TMEM4LOAD26SM100_TMEM_LOAD_16dp128b8xES1D_S1B_NS4_17SM75_U32x4_LDSM_NENS4_14SM90_TMA_STOREES1B_NS4_17SM90_U32x4_STSM_NENS4_39AutoVectorizingCopyWithAssumedAlignmentILi128EEEEEEvvEEEEvNT_6ParamsE)
        /*0038*/ 	.word	0x00000000


	//----- nvinfo : EIATTR_MIN_STACK_SIZE
	.align		4
.L_27:
        /*003c*/ 	.byte	0x04, 0x12
        /*003e*/ 	.short	(.L_29 - .L_28)
	.align		4
.L_28:
        /*0040*/ 	.word	index@(_ZN7cutlass13device_kernelINS_4gemm6kernel13GemmUniversalIN4cute5tupleIJiiiiEEENS1_10collective13CollectiveMmaINS1_35MainloopSm100TmaUmmaWarpSpecializedILi3ELi2ELi4ENS5_IJNS4_1CILi1EEENSA_ILi2EEESB_EEEEENS5_IJNSA_ILi64EEESF_NSA_ILi128EEEEEEfNS5_IJlSB_lEEEfSI_NS4_8TiledMMAINS4_8MMA_AtomIJNS4_17SM100_MMA_TF32_SSINS_10tfloat32_tESM_fLi64ELi64ELNS4_4UMMA5MajorE0ELSO_0ELNSN_7ScaleInE0ELSP_0EEEEEENS4_6LayoutINS5_IJSB_SB_SB_EEENS5_IJNSA_ILi0EEESU_SU_EEEEENS5_IJNS4_10UnderscoreESX_SX_EEEEENS4_23SM90_TMA_LOAD_MULTICASTENS4_14ComposedLayoutINS4_7SwizzleILi3ELi4ELi3EEENS4_18smem_ptr_flag_bitsILi32EEENSS_INS5_IJNSA_ILi8EEENSA_ILi32EEEEEENS5_IJS17_SB_EEEEEEEvNS4_8identityENS4_13SM90_TMA_LOADES1B_vS1C_EENS_8epilogue10collective18CollectiveEpilogueINS1F_23Sm100TmaWarpSpecializedILi3ELi2ELi16ELb1ELb0EEEJSH_NS5_IJNSS_ISF_SB_EENSS_IS17_SB_EEEEEfSI_fSI_NS1F_6fusion15FusionCallbacksIS1J_NS1N_17LinearCombinationIffffLNS_15FloatRoundStyleE2EEESH_S1M_JEEENS4_5SM1004TMEM4LOAD26SM100_TMEM_LOAD_16dp128b8xES1D_S1B_NS4_17SM75_U32x4_LDSM_NENS4_14SM90_TMA_STOREES1B_NS4_17SM90_U32x4_STSM_NENS4_39AutoVectorizingCopyWithAssumedAlignmentILi128EEEEEEvvEEEEvNT_6ParamsE)
        /*0044*/ 	.word	0x00000000
.L_29:


//--------------------- .nv.compat                --------------------------
	.section	.nv.compat,"",@"SHT_CUDA_COMPAT_INFO"
	.align	4
        /*0000*/ 	.byte	0x02, 0x09, 0x01, 0x00, 0x02, 0x02, 0x02, 0x00, 0x02, 0x05, 0x05, 0x00, 0x03, 0x07, 0x01, 0x01
        /*0010*/ 	.byte	0x02, 0x03, 0x01, 0x00, 0x02, 0x06, 0x01, 0x00, 0x04, 0x0b, 0x08, 0x00, 0x09, 0x00, 0x00, 0x00
        /*0020*/ 	.byte	0x00, 0x00, 0x00, 0x00


//--------------------- .nv.info._ZN7cutlass13device_kernelINS_4gemm6kernel13GemmUniversalIN4cute5tupleIJiiiiEEENS1_10collective13CollectiveMmaINS1_35MainloopSm100TmaUmmaWarpSpecializedILi3ELi2ELi4ENS5_IJNS4_1CILi1EEENSA_ILi2EEESB_EEEEENS5_IJNSA_ILi64EEESF_NSA_ILi128EEEEEEfNS5_IJlSB_lEEEfSI_NS4_8TiledMMAINS4_8MMA_AtomIJNS4_17SM100_MMA_TF32_SSINS_10tfloat32_tESM_fLi64ELi64ELNS4_4UMMA5MajorE0ELSO_0ELNSN_7ScaleInE0ELSP_0EEEEEENS4_6LayoutINS5_IJSB_SB_SB_EEENS5_IJNSA_ILi0EEESU_SU_EEEEENS5_IJNS4_10UnderscoreESX_SX_EEEEENS4_23SM90_TMA_LOAD_MULTICASTENS4_14ComposedLayoutINS4_7SwizzleILi3ELi4ELi3EEENS4_18smem_ptr_flag_bitsILi32EEENSS_INS5_IJNSA_ILi8EEENSA_ILi32EEEEEENS5_IJS17_SB_EEEEEEEvNS4_8identityENS4_13SM90_TMA_LOADES1B_vS1C_EENS_8epilogue10collective18CollectiveEpilogueINS1F_23Sm100TmaWarpSpecializedILi3ELi2ELi16ELb1ELb0EEEJSH_NS5_IJNSS_ISF_SB_EENSS_IS17_SB_EEEEEfSI_fSI_NS1F_6fusion15FusionCallbacksIS1J_NS1N_17LinearCombinationIffffLNS_15FloatRoundStyleE2EEESH_S1M_JEEENS4_5SM1004TMEM4LOAD26SM100_TMEM_LOAD_16dp128b8xES1D_S1B_NS4_17SM75_U32x4_LDSM_NENS4_14SM90_TMA_STOREES1B_NS4_17SM90_U32x4_STSM_NENS4_39AutoVectorizingCopyWithAssumedAlignmentILi128EEEEEEvvEEEEvNT_6ParamsE --------------------------
	.section	.nv.info._ZN7cutlass13device_kernelINS_4gemm6kernel13GemmUniversalIN4cute5tupleIJiiiiEEENS1_10collective13CollectiveMmaINS1_35MainloopSm100TmaUmmaWarpSpecializedILi3ELi2ELi4ENS5_IJNS4_1CILi1EEENSA_ILi2EEESB_EEEEENS5_IJNSA_ILi64EEESF_NSA_ILi128EEEEEEfNS5_IJlSB_lEEEfSI_NS4_8TiledMMAINS4_8MMA_AtomIJNS4_17SM100_MMA_TF32_SSINS_10tfloat32_tESM_fLi64ELi64ELNS4_4UMMA5MajorE0ELSO_0ELNSN_7ScaleInE0ELSP_0EEEEEENS4_6LayoutINS5_IJSB_SB_SB_EEENS5_IJNSA_ILi0EEESU_SU_EEEEENS5_IJNS4_10UnderscoreESX_SX_EEEEENS4_23SM90_TMA_LOAD_MULTICASTENS4_14ComposedLayoutINS4_7SwizzleILi3ELi4ELi3EEENS4_18smem_ptr_flag_bitsILi32EEENSS_INS5_IJNSA_ILi8EEENSA_ILi32EEEEEENS5_IJS17_SB_EEEEEEEvNS4_8identityENS4_13SM90_TMA_LOADES1B_vS1C_EENS_8epilogue10collective18CollectiveEpilogueINS1F_23Sm100TmaWarpSpecializedILi3ELi2ELi16ELb1ELb0EEEJSH_NS5_IJNSS_ISF_SB_EENSS_IS17_SB_EEEEEfSI_fSI_NS1F_6fusion15FusionCallbacksIS1J_NS1N_17LinearCombinationIffffLNS_15FloatRoundStyleE2EEESH_S1M_JEEENS4_5SM1004TMEM4LOAD26SM100_TMEM_LOAD_16dp128b8xES1D_S1B_NS4_17SM75_U32x4_LDSM_NENS4_14SM90_TMA_STOREES1B_NS4_17SM90_U32x4_STSM_NENS4_39AutoVectorizingCopyWithAssumedAlignmentILi128EEEEEEvvEEEEvNT_6ParamsE,"",@"SHT_CUDA_INFO"
	.sectionflags	@""
	.align	4


	//----- nvinfo : EIATTR_CUDA_API_VERSION
	.align		4
        /*0000*/ 	.byte	0x04, 0x37
        /*0002*/ 	.short	(.L_31 - .L_30)
.L_30:
        /*0004*/ 	.word	0x00000082


	//----- nvinfo : EIATTR_KPARAM_INFO
	.align		4
.L_31:
        /*0008*/ 	.byte	0x04, 0x17
        /*000a*/ 	.short	(.L_33 - .L_32)
.L_32:
        /*000c*/ 	.word	0x00000000
        /*0010*/ 	.short	0x0000
        /*0012*/ 	.short	0x0000
        /*0014*/ 	.byte	0x00, 0xf0, 0x01, 0x20


	//----- nvinfo : EIATTR_AT_ENTRY_FRAGMENTS
	.align		4
.L_33:
        /*0018*/ 	.byte	0x04, 0x4f
        /*001a*/ 	.short	(.L_35 - .L_34)


	//   ....[0]....
.L_34:
        /*001c*/ 	.word	0x00000006


	//----- nvinfo : EIATTR_RESERVED_SMEM_USED
	.align		4
.L_35:
        /*0020*/ 	.byte	0x01, 0x41
	.zero		2


	//----- nvinfo : EIATTR_SPARSE_MMA_MASK
	.align		4
        /*0024*/ 	.byte	0x03, 0x50
        /*0026*/ 	.short	0x0000


	//----- nvinfo : EIATTR_TCGEN05_1CTA_USED
	.align		4
        /*0028*/ 	.byte	0x01, 0x51
	.zero		2


	//----- nvinfo : EIATTR_MAXREG_COUNT
	.align		4
        /*002c*/ 	.byte	0x03, 0x1b
        /*002e*/ 	.short	0x00ff


	//----- nvinfo : EIATTR_NUM_BARRIERS
	.align		4
        /*0030*/ 	.byte	0x02, 0x4c
        /*0032*/ 	.byte	0x07
	.zero		1


	//----- nvinfo : EIATTR_EXTERNS
	.align		4
        /*0034*/ 	.byte	0x04, 0x0f
        /*0036*/ 	.short	(.L_37 - .L_36)


	//   ....[0]....
	.align		4
.L_36:
        /*0038*/ 	.word	index@(__assertfail)


	//----- nvinfo : EIATTR_MERCURY_ISA_VERSION
	.align		4
.L_37:
        /*003c*/ 	.byte	0x03, 0x5f
        /*003e*/ 	.short	0x0101


	//----- nvinfo : EIATTR_INT_WARP_WIDE_INSTR_OFFSETS
	.align		4
        /*0040*/ 	.byte	0x04, 0x31
        /*0042*/ 	.short	(.L_39 - .L_38)


	//   ....[0]....
.L_38:
        /*0044*/ 	.word	0x000045d0


	//   ....[1]....
        /*0048*/ 	.word	0x00004600


	//   ....[2]....
        /*004c*/ 	.word	0x00004620


	//   ....[3]....
        /*0050*/ 	.word	0x000051f0


	//   ....[4]....
        /*0054*/ 	.word	0x00005270


	//   ....[5]....
        /*0058*/ 	.word	0x00005370


	//   ....[6]....
        /*005c*/ 	.word	0x00005480


	//----- nvinfo : EIATTR_COOP_GROUP_MASK_REGIDS
	.align		4
.L_39:
        /*0060*/ 	.byte	0x04, 0x29
        /*0062*/ 	.short	(.L_41 - .L_40)


	//   ....[0]....
.L_40:
        /*0064*/ 	.word	0xffffffff


	//   ....[1]....
        /*0068*/ 	.word	0xffffffff


	//   ....[2]....
        /*006c*/ 	.word	0xffffffff


	//   ....[3]....
        /*0070*/ 	.word	0xffffffff


	//   ....[4]....
        /*0074*/ 	.word	0xffffffff


	//   ....[5]....
        /*0078*/ 	.word	0xffffffff


	//   ....[6]....
        /*007c*/ 	.word	0xffffffff


	//   ....[7]....
        /*0080*/ 	.word	0xffffffff


	//   ....[8]....
        /*0084*/ 	.word	0xffffffff


	//   ....[9]....
        /*0088*/ 	.word	0xffffffff


	//   ....[10]....
        /*008c*/ 	.word	0xffffffff


	//   ....[11]....
        /*0090*/ 	.word	0xffffffff


	//   ....[12]....
        /*0094*/ 	.word	0xffffffff


	//   ....[13]....
        /*0098*/ 	.word	0xffffffff


	//----- nvinfo : EIATTR_COOP_GROUP_INSTR_OFFSETS
	.align		4
.L_41:
        /*009c*/ 	.byte	0x04, 0x28
        /*009e*/ 	.short	(.L_43 - .L_42)


	//   ....[0]....
.L_42:
        /*00a0*/ 	.word	0x00000080


	//   ....[1]....
        /*00a4*/ 	.word	0x000004f0


	//   ....[2]....
        /*00a8*/ 	.word	0x00000680


	//   ....[3]....
        /*00ac*/ 	.word	0x00000800


	//   ....[4]....
        /*00b0*/ 	.word	0x00000900


	//   ....[5]....
        /*00b4*/ 	.word	0x00000a70


	//   ....[6]....
        /*00b8*/ 	.word	0x00000c10


	//   ....[7]....
        /*00bc*/ 	.word	0x00000dc0


	//   ....[8]....
        /*00c0*/ 	.word	0x000024d0


	//   ....[9]....
        /*00c4*/ 	.word	0x00003300


	//   ....[10]....
        /*00c8*/ 	.word	0x00003510


	//   ....[11]....
        /*00cc*/ 	.word	0x00003540


	//   ....[12]....
        /*00d0*/ 	.word	0x000044a0


	//   ....[13]....
        /*00d4*/ 	.word	0x000046e0


	//----- nvinfo : EIATTR_VRC_CTA_INIT_COUNT
	.align		4
.L_43:
        /*00d8*/ 	.byte	0x02, 0x4a
        /*00da*/ 	.byte	0x80
	.zero		1


	//----- nvinfo : EIATTR_SYSCALL_OFFSETS
	.align		4
        /*00dc*/ 	.byte	0x04, 0x46
        /*00de*/ 	.short	(.L_45 - .L_44)


	//   ....[0]....
.L_44:
        /*00e0*/ 	.word	0x00006190


	//   ....[1]....
        /*00e4*/ 	.word	0x00006280


	//   ....[2]....
        /*00e8*/ 	.word	0x00006ba0


	//   ....[3]....
        /*00ec*/ 	.word	0x00007400


	//----- nvinfo : EIATTR_MBARRIER_INSTR_OFFSETS
	.align		4
.L_45:
        /*00f0*/ 	.byte	0x04, 0x39
        /*00f2*/ 	.short	(.L_47 - .L_46)


	//   ....[0]....
.L_46:
        /*00f4*/ 	.word	0x00000610
        /*00f8*/ 	.word	0x000000ff
        /*00fc*/ 	.word	0x00000000
        /*0100*/ 	.short	0x0100
        /*0102*/ 	.byte	0x04
	.zero		1


	//   ....[1]....
        /*0104*/ 	.word	0x00000620
        /*0108*/ 	.word	0x000000ff
        /*010c*/ 	.word	0x00000018
        /*0110*/ 	.short	0x0100
        /*0112*/ 	.byte	0x04
	.zero		1


	//   ....[2]....
        /*0114*/ 	.word	0x00000630
        /*0118*/ 	.word	0x000000ff
        /*011c*/ 	.word	0x00000008
        /*0120*/ 	.short	0x0100
        /*0122*/ 	.byte	0x04
	.zero		1


	//   ....[3]....
        /*0124*/ 	.word	0x00000640
        /*0128*/ 	.word	0x000000ff
        /*012c*/ 	.word	0x00000020
        /*0130*/ 	.short	0x0100
        /*0132*/ 	.byte	0x04
	.zero		1


	//   ....[4]....
        /*0134*/ 	.word	0x00000650
        /*0138*/ 	.word	0x000000ff
        /*013c*/ 	.word	0x00000010
        /*0140*/ 	.short	0x0100
        /*0142*/ 	.byte	0x04
	.zero		1


	//   ....[5]....
        /*0144*/ 	.word	0x00000660
        /*0148*/ 	.word	0x000000ff
        /*014c*/ 	.word	0x00000028
        /*0150*/ 	.short	0x0100
        /*0152*/ 	.byte	0x04
	.zero		1


	//   ....[6]....
        /*0154*/ 	.word	0x00000790
        /*0158*/ 	.word	0x000000ff
        /*015c*/ 	.word	0x00000030
        /*0160*/ 	.short	0x0100
        /*0162*/ 	.byte	0x04
	.zero		1


	//   ....[7]....
        /*0164*/ 	.word	0x000007a0
        /*0168*/ 	.word	0x000000ff
        /*016c*/ 	.word	0x00000048
        /*0170*/ 	.short	0x0100
        /*0172*/ 	.byte	0x04
	.zero		1


	//   ....[8]....
        /*0174*/ 	.word	0x000007b0
        /*0178*/ 	.word	0x000000ff
        /*017c*/ 	.word	0x00000038
        /*0180*/ 	.short	0x0100
        /*0182*/ 	.byte	0x04
	.zero		1


	//   ....[9]....
        /*0184*/ 	.word	0x000007c0
        /*0188*/ 	.word	0x000000ff
        /*018c*/ 	.word	0x00000050
        /*0190*/ 	.short	0x0100
        /*0192*/ 	.byte	0x04
	.zero		1


	//   ....[10]....
        /*0194*/ 	.word	0x000007d0
        /*0198*/ 	.word	0x000000ff
        /*019c*/ 	.word	0x00000040
        /*01a0*/ 	.short	0x0100
        /*01a2*/ 	.byte	0x04
	.zero		1


	//   ....[11]....
        /*01a4*/ 	.word	0x000007e0
        /*01a8*/ 	.word	0x000000ff
        /*01ac*/ 	.word	0x00000058
        /*01b0*/ 	.short	0x0100
        /*01b2*/ 	.byte	0x04
	.zero		1


	//   ....[12]....
        /*01b4*/ 	.word	0x000008d0
        /*01b8*/ 	.word	0x000000ff
        /*01bc*/ 	.word	0x00000060
        /*01c0*/ 	.short	0x0100
        /*01c2*/ 	.byte	0x06
	.zero		1


	//   ....[13]....
        /*01c4*/ 	.word	0x000008e0
        /*01c8*/ 	.word	0x000000ff
        /*01cc*/ 	.word	0x00000068
        /*01d0*/ 	.short	0x0100
        /*01d2*/ 	.byte	0x06
	.zero		1


	//   ....[14]....
        /*01d4*/ 	.word	0x00000a20
        /*01d8*/ 	.word	0x000000ff
        /*01dc*/ 	.word	0x00000070
        /*01e0*/ 	.short	0x0100
        /*01e2*/ 	.byte	0x06
	.zero		1


	//   ....[15]....
        /*01e4*/ 	.word	0x00000a30
        /*01e8*/ 	.word	0x000000ff
        /*01ec*/ 	.word	0x00000080
        /*01f0*/ 	.short	0x0100
        /*01f2*/ 	.byte	0x06
	.zero		1


	//   ....[16]....
        /*01f4*/ 	.word	0x00000a40
        /*01f8*/ 	.word	0x000000ff
        /*01fc*/ 	.word	0x00000078
        /*0200*/ 	.short	0x0100
        /*0202*/ 	.byte	0x06
	.zero		1


	//   ....[17]....
        /*0204*/ 	.word	0x00000a50
        /*0208*/ 	.word	0x000000ff
        /*020c*/ 	.word	0x00000088
        /*0210*/ 	.short	0x0100
        /*0212*/ 	.byte	0x06
	.zero		1


	//   ....[18]....
        /*0214*/ 	.word	0x00000b80
        /*0218*/ 	.word	0x000000ff
        /*021c*/ 	.word	0x00000090
        /*0220*/ 	.short	0x0100
        /*0222*/ 	.byte	0x04
	.zero		1


	//   ....[19]....
        /*0224*/ 	.word	0x00000b90
        /*0228*/ 	.word	0x000000ff
        /*022c*/ 	.word	0x000000b0
        /*0230*/ 	.short	0x0100
        /*0232*/ 	.byte	0x04
	.zero		1


	//   ....[20]....
        /*0234*/ 	.word	0x00000ba0
        /*0238*/ 	.word	0x000000ff
        /*023c*/ 	.word	0x00000098
        /*0240*/ 	.short	0x0100
        /*0242*/ 	.byte	0x04
	.zero		1


	//   ....[21]....
        /*0244*/ 	.word	0x00000bb0
        /*0248*/ 	.word	0x000000ff
        /*024c*/ 	.word	0x000000b8
        /*0250*/ 	.short	0x0100
        /*0252*/ 	.byte	0x04
	.zero		1


	//   ....[22]....
        /*0254*/ 	.word	0x00000bc0
        /*0258*/ 	.word	0x000000ff
        /*025c*/ 	.word	0x000000a0
        /*0260*/ 	.short	0x0100
        /*0262*/ 	.byte	0x04
	.zero		1


	//   ....[23]....
        /*0264*/ 	.word	0x00000bd0
        /*0268*/ 	.word	0x000000ff
        /*026c*/ 	.word	0x000000c0
        /*0270*/ 	.short	0x0100
        /*0272*/ 	.byte	0x04
	.zero		1


	//   ....[24]....
        /*0274*/ 	.word	0x00000be0
        /*0278*/ 	.word	0x000000ff
        /*027c*/ 	.word	0x000000a8
        /*0280*/ 	.short	0x0100
        /*0282*/ 	.byte	0x04
	.zero		1


	//   ....[25]....
        /*0284*/ 	.word	0x00000bf0
        /*0288*/ 	.word	0x000000ff
        /*028c*/ 	.word	0x000000c8
        /*0290*/ 	.short	0x0100
        /*0292*/ 	.byte	0x04
	.zero		1


	//   ....[26]....
        /*0294*/ 	.word	0x00000ce0
        /*0298*/ 	.word	0x000000ff
        /*029c*/ 	.word	0x000000d0
        /*02a0*/ 	.short	0x0100
        /*02a2*/ 	.byte	0x04
	.zero		1


	//   ....[27]....
        /*02a4*/ 	.word	0x00000cf0
        /*02a8*/ 	.word	0x000000ff
        /*02ac*/ 	.word	0x000000e0
        /*02b0*/ 	.short	0x0100
        /*02b2*/ 	.byte	0x04
	.zero		1


	//   ....[28]....
        /*02b4*/ 	.word	0x00000d00
        /*02b8*/ 	.word	0x000000ff
        /*02bc*/ 	.word	0x000000d8
        /*02c0*/ 	.short	0x0100
        /*02c2*/ 	.byte	0x04
	.zero		1


	//   ....[29]....
        /*02c4*/ 	.word	0x00000d10
        /*02c8*/ 	.word	0x000000ff
        /*02cc*/ 	.word	0x000000e8
        /*02d0*/ 	.short	0x0100
        /*02d2*/ 	.byte	0x04
	.zero		1


	//   ....[30]....
        /*02d4*/ 	.word	0x00001870
        /*02d8*/ 	.word	0x00000000
        /*02dc*/ 	.word	0x000000e0
        /*02e0*/ 	.short	0x010a
        /*02e2*/ 	.byte	0xff
	.zero		1


	//   ....[31]....
        /*02e4*/ 	.word	0x000018a0
        /*02e8*/ 	.word	0x00000000
        /*02ec*/ 	.word	0x000000d0
        /*02f0*/ 	.short	0x0101
        /*02f2*/ 	.byte	0xff
	.zero		1


	//   ....[32]....
        /*02f4*/ 	.word	0x00001970
        /*02f8*/ 	.word	0x000000ff
        /*02fc*/ 	.word	0x00000018
        /*0300*/ 	.short	0x010a
        /*0302*/ 	.byte	0x04
	.zero		1


	//   ....[33]....
        /*0304*/ 	.word	0x000019f0
        /*0308*/ 	.word	0x000000ff
        /*030c*/ 	.word	0x00000018
        /*0310*/ 	.short	0x010a
        /*0312*/ 	.byte	0x39
	.zero		1


	//   ....[34]....
        /*0314*/ 	.word	0x00001b30
        /*0318*/ 	.word	0x000000ff
        /*031c*/ 	.word	0x00000018
        /*0320*/ 	.short	0x010a
        /*0322*/ 	.byte	0x04
	.zero		1


	//   ....[35]....
        /*0324*/ 	.word	0x00001f20
        /*0328*/ 	.word	0x000000ff
        /*032c*/ 	.word	0x00000068
        /*0330*/ 	.short	0x0101
        /*0332*/ 	.byte	0x16
	.zero		1


	//   ....[36]....
        /*0334*/ 	.word	0x00001f40
        /*0338*/ 	.word	0x000000ff
        /*033c*/ 	.word	0x00000018
        /*0340*/ 	.short	0x010a
        /*0342*/ 	.byte	0x04
	.zero		1


	//   ....[37]....
        /*0344*/ 	.word	0x00001fc0
        /*0348*/ 	.word	0x000000ff
        /*034c*/ 	.word	0x00000018
        /*0350*/ 	.short	0x010a
        /*0352*/ 	.byte	0x39
	.zero		1


	//   ....[38]....
        /*0354*/ 	.word	0x00002100
        /*0358*/ 	.word	0x000000ff
        /*035c*/ 	.word	0x00000018
        /*0360*/ 	.short	0x010a
        /*0362*/ 	.byte	0x04
	.zero		1


	//   ....[39]....
        /*0364*/ 	.word	0x00002500
        /*0368*/ 	.word	0x00000003
        /*036c*/ 	.word	0x00000070
        /*0370*/ 	.short	0x010a
        /*0372*/ 	.byte	0xff
	.zero		1


	//   ....[40]....
        /*0374*/ 	.word	0x00002650
        /*0378*/ 	.word	0x00000000
        /*037c*/ 	.word	0x00000000
        /*0380*/ 	.short	0x0101
        /*0382*/ 	.byte	0xff
	.zero		1


	//   ....[41]....
        /*0384*/ 	.word	0x00002c10
        /*0388*/ 	.word	0x000000ff
        /*038c*/ 	.word	0x00000000
        /*0390*/ 	.short	0x010a
        /*0392*/ 	.byte	0x04
	.zero		1


	//   ....[42]....
        /*0394*/ 	.word	0x00002ca0
        /*0398*/ 	.word	0x000000ff
        /*039c*/ 	.word	0x00000000
        /*03a0*/ 	.short	0x010a
        /*03a2*/ 	.byte	0x05
	.zero		1


	//   ....[43]....
        /*03a4*/ 	.word	0x00002d40
        /*03a8*/ 	.word	0x00000000
        /*03ac*/ 	.word	0x00000000
        /*03b0*/ 	.short	0x010a
        /*03b2*/ 	.byte	0xff
	.zero		1


	//   ....[44]....
        /*03b4*/ 	.word	0x00002e60
        /*03b8*/ 	.word	0x00000002
        /*03bc*/ 	.word	0x000000d0
        /*03c0*/ 	.short	0x010a
        /*03c2*/ 	.byte	0xff
	.zero		1


	//   ....[45]....
        /*03c4*/ 	.word	0x00002ed0
        /*03c8*/ 	.word	0x00000002
        /*03cc*/ 	.word	0x00000000
        /*03d0*/ 	.short	0x0101
        /*03d2*/ 	.byte	0xff
	.zero		1


	//   ....[46]....
        /*03d4*/ 	.word	0x00002ef0
        /*03d8*/ 	.word	0x000000ff
        /*03dc*/ 	.word	0x00000080
        /*03e0*/ 	.short	0x010a
        /*03e2*/ 	.byte	0x04
	.zero		1


	//   ....[47]....
        /*03e4*/ 	.word	0x00003010
        /*03e8*/ 	.word	0x00000002
        /*03ec*/ 	.word	0x00000070
        /*03f0*/ 	.short	0x010a
        /*03f2*/ 	.byte	0xff
	.zero		1


	//   ....[48]....
        /*03f4*/ 	.word	0x00003110
        /*03f8*/ 	.word	0x00000002
        /*03fc*/ 	.word	0x00000000
        /*0400*/ 	.short	0x0101
        /*0402*/ 	.byte	0xff
	.zero		1


	//   ....[49]....
        /*0404*/ 	.word	0x000031a0
        /*0408*/ 	.word	0x000000ff
        /*040c*/ 	.word	0x00000080
        /*0410*/ 	.short	0x0106
        /*0412*/ 	.byte	0x04
	.zero		1


	//   ....[50]....
        /*0414*/ 	.word	0x000031c0
        /*0418*/ 	.word	0x000000ff
        /*041c*/ 	.word	0x00000080
        /*0420*/ 	.short	0x010a
        /*0422*/ 	.byte	0x04
	.zero		1


	//   ....[51]....
        /*0424*/ 	.word	0x00003250
        /*0428*/ 	.word	0x000000ff
        /*042c*/ 	.word	0x00000080
        /*0430*/ 	.short	0x0106
        /*0432*/ 	.byte	0x07
	.zero		1


	//   ....[52]....
        /*0434*/ 	.word	0x00003290
        /*0438*/ 	.word	0x00000000
        /*043c*/ 	.word	0x00000080
        /*0440*/ 	.short	0x010a
        /*0442*/ 	.byte	0xff
	.zero		1


	//   ....[53]....
        /*0444*/ 	.word	0x000037b0
        /*0448*/ 	.word	0x00000000
        /*044c*/ 	.word	0x00000070
        /*0450*/ 	.short	0x010a
        /*0452*/ 	.byte	0xff
	.zero		1


	//   ....[54]....
        /*0454*/ 	.word	0x000038d0
        /*0458*/ 	.word	0x00000003
        /*045c*/ 	.word	0x00000000
        /*0460*/ 	.short	0x0101
        /*0462*/ 	.byte	0xff
	.zero		1


	//   ....[55]....
        /*0464*/ 	.word	0x000038e0
        /*0468*/ 	.word	0x000000ff
        /*046c*/ 	.word	0x00000000
        /*0470*/ 	.short	0x010a
        /*0472*/ 	.byte	0x04
	.zero		1


	//   ....[56]....
        /*0474*/ 	.word	0x00003930
        /*0478*/ 	.word	0x000000ff
        /*047c*/ 	.word	0x000000b0
        /*0480*/ 	.short	0x010a
        /*0482*/ 	.byte	0x05
	.zero		1


	//   ....[57]....
        /*0484*/ 	.word	0x00003a40
        /*0488*/ 	.word	0x000000ff
        /*048c*/ 	.word	0x00000000
        /*0490*/ 	.short	0x010a
        /*0492*/ 	.byte	0x05
	.zero		1


	//   ....[58]....
        /*0494*/ 	.word	0x00003b90
        /*0498*/ 	.word	0x000000ff
        /*049c*/ 	.word	0x00000000
        /*04a0*/ 	.short	0x010a
        /*04a2*/ 	.byte	0x07
	.zero		1


	//   ....[59]....
        /*04a4*/ 	.word	0x000042d0
        /*04a8*/ 	.word	0x000000ff
        /*04ac*/ 	.word	0x00000000
        /*04b0*/ 	.short	0x010a
        /*04b2*/ 	.byte	0x04
	.zero		1


	//   ....[60]....
        /*04b4*/ 	.word	0x00004360
        /*04b8*/ 	.word	0x000000ff
        /*04bc*/ 	.word	0x00000000
        /*04c0*/ 	.short	0x010a
        /*04c2*/ 	.byte	0x05
	.zero		1


	//   ....[61]....
        /*04c4*/ 	.word	0x000043f0
        /*04c8*/ 	.word	0x000000ff
        /*04cc*/ 	.word	0x00000000
        /*04d0*/ 	.short	0x010a
        /*04d2*/ 	.byte	0x05
	.zero		1


	//   ....[62]....
        /*04d4*/ 	.word	0x00004480
        /*04d8*/ 	.word	0x000000ff
        /*04dc*/ 	.word	0x00000000
        /*04e0*/ 	.short	0x010a
        /*04e2*/ 	.byte	0x04
	.zero		1


	//   ....[63]....
        /*04e4*/ 	.word	0x00004920
        /*04e8*/ 	.word	0x0000000c
        /*04ec*/ 	.word	0x00000070
        /*04f0*/ 	.short	0x010a
        /*04f2*/ 	.byte	0xff
	.zero		1


	//   ....[64]....
        /*04f4*/ 	.word	0x00004a90
        /*04f8*/ 	.word	0x00000000
        /*04fc*/ 	.word	0x00000000
        /*0500*/ 	.short	0x0101
        /*0502*/ 	.byte	0xff
	.zero		1


	//   ....[65]....
        /*0504*/ 	.word	0x00004f10
        /*0508*/ 	.word	0x000000ff
        /*050c*/ 	.word	0x00000068
        /*0510*/ 	.short	0x010a
        /*0512*/ 	.byte	0x18
	.zero		1


	//   ....[66]....
        /*0514*/ 	.word	0x000050d0
        /*0518*/ 	.word	0x000000ff
        /*051c*/ 	.word	0x00000048
        /*0520*/ 	.short	0x010a
        /*0522*/ 	.byte	0x04
	.zero		1


	//   ....[67]....
        /*0524*/ 	.word	0x000052a0
        /*0528*/ 	.word	0x000000ff
        /*052c*/ 	.word	0x00000030
        /*0530*/ 	.short	0x010b
        /*0532*/ 	.byte	0x04
	.zero		1


	//   ....[68]....
        /*0534*/ 	.word	0x000052b0
        /*0538*/ 	.word	0x000000ff
        /*053c*/ 	.word	0x00000000
        /*0540*/ 	.short	0x0101
        /*0542*/ 	.byte	0x14
	.zero		1


	//   ....[69]....
        /*0544*/ 	.word	0x000052c0
        /*0548*/ 	.word	0x000000ff
        /*054c*/ 	.word	0x00000048
        /*0550*/ 	.short	0x010a
        /*0552*/ 	.byte	0x05
	.zero		1


	//   ....[70]....
        /*0554*/ 	.word	0x000054b0
        /*0558*/ 	.word	0x000000ff
        /*055c*/ 	.word	0x00000030
        /*0560*/ 	.short	0x010b
        /*0562*/ 	.byte	0x05
	.zero		1


	//   ....[71]....
        /*0564*/ 	.word	0x000054c0
        /*0568*/ 	.word	0x000000ff
        /*056c*/ 	.word	0x00000000
        /*0570*/ 	.short	0x0101
        /*0572*/ 	.byte	0x04
	.zero		1


	//   ....[72]....
        /*0574*/ 	.word	0x00005560
        /*0578*/ 	.word	0x000000ff
        /*057c*/ 	.word	0x00000000
        /*0580*/ 	.short	0x010a
        /*0582*/ 	.byte	0x04
	.zero		1


	//   ....[73]....
        /*0584*/ 	.word	0x000055f0
        /*0588*/ 	.word	0x000000ff
        /*058c*/ 	.word	0x00000000
        /*0590*/ 	.short	0x010a
        /*0592*/ 	.byte	0x05
	.zero		1


	//   ....[74]....
        /*0594*/ 	.word	0x00005690
        /*0598*/ 	.word	0x00000000
        /*059c*/ 	.word	0x00000000
        /*05a0*/ 	.short	0x010a
        /*05a2*/ 	.byte	0xff
	.zero		1


	//   ....[75]....
        /*05a4*/ 	.word	0x00005a00
        /*05a8*/ 	.word	0x00000000
        /*05ac*/ 	.word	0x00000070
        /*05b0*/ 	.short	0x010a
        /*05b2*/ 	.byte	0xff
	.zero		1


	//   ....[76]....
        /*05b4*/ 	.word	0x00005ad0
        /*05b8*/ 	.word	0x00000000
        /*05bc*/ 	.word	0x00000000
        /*05c0*/ 	.short	0x0101
        /*05c2*/ 	.byte	0xff
	.zero		1


	//   ....[77]....
        /*05c4*/ 	.word	0x00006720
        /*05c8*/ 	.word	0x00000002
        /*05cc*/ 	.word	0x00000030
        /*05d0*/ 	.short	0x010a
        /*05d2*/ 	.byte	0xff
	.zero		1


	//   ....[78]....
        /*05d4*/ 	.word	0x00006760
        /*05d8*/ 	.word	0x00000048
        /*05dc*/ 	.word	0x00000090
        /*05e0*/ 	.short	0x010a
        /*05e2*/ 	.byte	0xff
	.zero		1


	//   ....[79]....
        /*05e4*/ 	.word	0x00006850
        /*05e8*/ 	.word	0x00000002
        /*05ec*/ 	.word	0x00000030
        /*05f0*/ 	.short	0x010a
        /*05f2*/ 	.byte	0xff
	.zero		1


	//   ....[80]....
        /*05f4*/ 	.word	0x00006a80
        /*05f8*/ 	.word	0x00000048
        /*05fc*/ 	.word	0x00000090
        /*0600*/ 	.short	0x010a
        /*0602*/ 	.byte	0xff
	.zero		1


	//   ....[81]....
        /*0604*/ 	.word	0x00007120
        /*0608*/ 	.word	0x00000000
        /*060c*/ 	.word	0x00000000
        /*0610*/ 	.short	0x0101
        /*0612*/ 	.byte	0xff
	.zero		1


	//   ....[82]....
        /*0614*/ 	.word	0x00007130
        /*0618*/ 	.word	0x00000002
        /*061c*/ 	.word	0x00000030
        /*0620*/ 	.short	0x010a
        /*0622*/ 	.byte	0xff
	.zero		1


	//   ....[83]....
        /*0624*/ 	.word	0x00007200
        /*0628*/ 	.word	0x00000002
        /*062c*/ 	.word	0x00000030
        /*0630*/ 	.short	0x010a
        /*0632*/ 	.byte	0xff
	.zero		1


	//   ....[84]....
        /*0634*/ 	.word	0x000074f0
        /*0638*/ 	.word	0x000000ff
        /*063c*/ 	.word	0x00000000
        /*0640*/ 	.short	0x0101
        /*0642*/ 	.byte	0x04
	.zero		1


	//   ....[85]....
        /*0644*/ 	.word	0x00007a10
        /*0648*/ 	.word	0x00000000
        /*064c*/ 	.word	0x00000000
        /*0650*/ 	.short	0x0101
        /*0652*/ 	.byte	0xff
	.zero		1


	//   ....[86]....
        /*0654*/ 	.word	0x00007cc0
        /*0658*/ 	.word	0x000000ff
        /*065c*/ 	.word	0x00000000
        /*0660*/ 	.short	0x0101
        /*0662*/ 	.byte	0x04
	.zero		1


	//   ....[87]....
        /*0664*/ 	.word	0x00007ce0
        /*0668*/ 	.word	0x00000000
        /*066c*/ 	.word	0x000000e0
        /*0670*/ 	.short	0x010a
        /*0672*/ 	.byte	0xff
	.zero		1


	//   ....[88]....
        /*0674*/ 	.word	0x00007d40
        /*0678*/ 	.word	0x00000000
        /*067c*/ 	.word	0x00000018
        /*0680*/ 	.short	0x010a
        /*0682*/ 	.byte	0xff
	.zero		1


	//   ....[89]....
        /*0684*/ 	.word	0x00007da0
        /*0688*/ 	.word	0x00000000
        /*068c*/ 	.word	0x00000018
        /*0690*/ 	.short	0x010a
        /*0692*/ 	.byte	0xff
	.zero		1


	//   ....[90]....
        /*0694*/ 	.word	0x00007df0
        /*0698*/ 	.word	0x00000003
        /*069c*/ 	.word	0x00000070
        /*06a0*/ 	.short	0x010a
        /*06a2*/ 	.byte	0xff
	.zero		1


	//   ....[91]....
        /*06a4*/ 	.word	0x00007e50
        /*06a8*/ 	.word	0x00000000
        /*06ac*/ 	.word	0x00000000
        /*06b0*/ 	.short	0x010a
        /*06b2*/ 	.byte	0xff
	.zero		1


	//   ....[92]....
        /*06b4*/ 	.word	0x00007eb0
        /*06b8*/ 	.word	0x00000000
        /*06bc*/ 	.word	0x00000000
        /*06c0*/ 	.short	0x010a
        /*06c2*/ 	.byte	0xff
	.zero		1


	//   ....[93]....
        /*06c4*/ 	.word	0x00007f00
        /*06c8*/ 	.word	0x00000002
        /*06cc*/ 	.word	0x000000d0
        /*06d0*/ 	.short	0x010a
        /*06d2*/ 	.byte	0xff
	.zero		1


	//   ....[94]....
        /*06d4*/ 	.word	0x00007f60
        /*06d8*/ 	.word	0x00000002
        /*06dc*/ 	.word	0x00000080
        /*06e0*/ 	.short	0x010a
        /*06e2*/ 	.byte	0xff
	.zero		1


	//   ....[95]....
        /*06e4*/ 	.word	0x00007fb0
        /*06e8*/ 	.word	0x00000002
        /*06ec*/ 	.word	0x00000070
        /*06f0*/ 	.short	0x010a
        /*06f2*/ 	.byte	0xff
	.zero		1


	//   ....[96]....
        /*06f4*/ 	.word	0x00008010
        /*06f8*/ 	.word	0x00000000
        /*06fc*/ 	.word	0x00000080
        /*0700*/ 	.short	0x010a
        /*0702*/ 	.byte	0xff
	.zero		1


	//   ....[97]....
        /*0704*/ 	.word	0x00008060
        /*0708*/ 	.word	0x00000000
        /*070c*/ 	.word	0x00000070
        /*0710*/ 	.short	0x010a
        /*0712*/ 	.byte	0xff
	.zero		1


	//   ....[98]....
        /*0714*/ 	.word	0x000080d0
        /*0718*/ 	.word	0x00000002
        /*071c*/ 	.word	0x000000b0
        /*0720*/ 	.short	0x010a
        /*0722*/ 	.byte	0xff
	.zero		1


	//   ....[99]....
        /*0724*/ 	.word	0x00008130
        /*0728*/ 	.word	0x00000000
        /*072c*/ 	.word	0x00000000
        /*0730*/ 	.short	0x010a
        /*0732*/ 	.byte	0xff
	.zero		1


	//   ....[100]....
        /*0734*/ 	.word	0x00008190
        /*0738*/ 	.word	0x00000000
        /*073c*/ 	.word	0x00000000
        /*0740*/ 	.short	0x010a
        /*0742*/ 	.byte	0xff
	.zero		1


	//   ....[101]....
        /*0744*/ 	.word	0x000081f0
        /*0748*/ 	.word	0x00000000
        /*074c*/ 	.word	0x00000000
        /*0750*/ 	.short	0x010a
        /*0752*/ 	.byte	0xff
	.zero		1


	//   ....[102]....
        /*0754*/ 	.word	0x00008250
        /*0758*/ 	.word	0x00000000
        /*075c*/ 	.word	0x00000000
        /*0760*/ 	.short	0x010a
        /*0762*/ 	.byte	0xff
	.zero		1


	//   ....[103]....
        /*0764*/ 	.word	0x000082b0
        /*0768*/ 	.word	0x00000000
        /*076c*/ 	.word	0x00000000
        /*0770*/ 	.short	0x010a
        /*0772*/ 	.byte	0xff
	.zero		1


	//   ....[104]....
        /*0774*/ 	.word	0x00008300
        /*0778*/ 	.word	0x0000000c
        /*077c*/ 	.word	0x00000070
        /*0780*/ 	.short	0x010a
        /*0782*/ 	.byte	0xff
	.zero		1


	//   ....[105]....
        /*0784*/ 	.word	0x00008360
        /*0788*/ 	.word	0x00000000
        /*078c*/ 	.word	0x00000068
        /*0790*/ 	.short	0x010a
        /*0792*/ 	.byte	0xff
	.zero		1


	//   ....[106]....
        /*0794*/ 	.word	0x000083c0
        /*0798*/ 	.word	0x00000000
        /*079c*/ 	.word	0x00000048
        /*07a0*/ 	.short	0x010a
        /*07a2*/ 	.byte	0xff
	.zero		1


	//   ....[107]....
        /*07a4*/ 	.word	0x00008420
        /*07a8*/ 	.word	0x00000006
        /*07ac*/ 	.word	0x00000048
        /*07b0*/ 	.short	0x010a
        /*07b2*/ 	.byte	0xff
	.zero		1


	//   ....[108]....
        /*07b4*/ 	.word	0x00008480
        /*07b8*/ 	.word	0x00000000
        /*07bc*/ 	.word	0x00000000
        /*07c0*/ 	.short	0x010a
        /*07c2*/ 	.byte	0xff
	.zero		1


	//   ....[109]....
        /*07c4*/ 	.word	0x000084e0
        /*07c8*/ 	.word	0x00000000
        /*07cc*/ 	.word	0x00000000
        /*07d0*/ 	.short	0x010a
        /*07d2*/ 	.byte	0xff
	.zero		1


	//   ....[110]....
        /*07d4*/ 	.word	0x00008530
        /*07d8*/ 	.word	0x00000000
        /*07dc*/ 	.word	0x00000070
        /*07e0*/ 	.short	0x010a
        /*07e2*/ 	.byte	0xff
	.zero		1


	//   ....[111]....
        /*07e4*/ 	.word	0x00008580
        /*07e8*/ 	.word	0x00000002
        /*07ec*/ 	.word	0x00000030
        /*07f0*/ 	.short	0x010a
        /*07f2*/ 	.byte	0xff
	.zero		1


	//   ....[112]....
        /*07f4*/ 	.word	0x000085d0
        /*07f8*/ 	.word	0x00000048
        /*07fc*/ 	.word	0x00000090
        /*0800*/ 	.short	0x010a
        /*0802*/ 	.byte	0xff
	.zero		1


	//   ....[113]....
        /*0804*/ 	.word	0x00008620
        /*0808*/ 	.word	0x00000002
        /*080c*/ 	.word	0x00000030
        /*0810*/ 	.short	0x010a
        /*0812*/ 	.byte	0xff
	.zero		1


	//----- nvinfo : EIATTR_NUM_MBARRIERS
	.align		4
.L_47:
        /*0814*/ 	.byte	0x03, 0x38
        /*0816*/ 	.short	0x001e


	//----- nvinfo : EIATTR_EXIT_INSTR_OFFSETS
	.align		4
        /*0818*/ 	.byte	0x04, 0x1c
        /*081a*/ 	.short	(.L_49 - .L_48)


	//   ....[0]....
.L_48:
        /*081c*/ 	.word	0x00002d70


	//   ....[1]....
        /*0820*/ 	.word	0x00003260


	//   ....[2]....
        /*0824*/ 	.word	0x000032c0


	//   ....[3]....
        /*0828*/ 	.word	0x000046f0


	//   ....[4]....
        /*082c*/ 	.word	0x000056c0


	//   ....[5]....
        /*0830*/ 	.word	0x00005700


	//   ....[6]....
        /*0834*/ 	.word	0x00007bb0


	//   ....[7]....
        /*0838*/ 	.word	0x00007c30


	//   ....[8]....
        /*083c*/ 	.word	0x00007c60


	//   ....[9]....
        /*0840*/ 	.word	0x00007cd0


	//----- nvinfo : EIATTR_MAX_THREADS
	.align		4
.L_49:
        /*0844*/ 	.byte	0x04, 0x05
        /*0846*/ 	.short	(.L_51 - .L_50)
.L_50:
        /*0848*/ 	.word	0x00000100
        /*084c*/ 	.word	0x00000001
        /*0850*/ 	.word	0x00000001


	//----- nvinfo : EIATTR_CRS_STACK_SIZE
	.align		4
.L_51:
        /*0854*/ 	.byte	0x04, 0x1e
        /*0856*/ 	.short	(.L_53 - .L_52)
.L_52:
        /*0858*/ 	.word	0x00000000


	//----- nvinfo : EIATTR_CBANK_PARAM_SIZE
	.align		4
.L_53:
        /*085c*/ 	.byte	0x03, 0x19
        /*085e*/ 	.short	0x0800


	//----- nvinfo : EIATTR_PARAM_CBANK
	.align		4
        /*0860*/ 	.byte	0x04, 0x0a
        /*0862*/ 	.short	(.L_55 - .L_54)
	.align		4
.L_54:
        /*0864*/ 	.word	index@(.nv.constant0._ZN7cutlass13device_kernelINS_4gemm6kernel13GemmUniversalIN4cute5tupleIJiiiiEEENS1_10collective13CollectiveMmaINS1_35MainloopSm100TmaUmmaWarpSpecializedILi3ELi2ELi4ENS5_IJNS4_1CILi1EEENSA_ILi2EEESB_EEEEENS5_IJNSA_ILi64EEESF_NSA_ILi128EEEEEEfNS5_IJlSB_lEEEfSI_NS4_8TiledMMAINS4_8MMA_AtomIJNS4_17SM100_MMA_TF32_SSINS_10tfloat32_tESM_fLi64ELi64ELNS4_4UMMA5MajorE0ELSO_0ELNSN_7ScaleInE0ELSP_0EEEEEENS4_6LayoutINS5_IJSB_SB_SB_EEENS5_IJNSA_ILi0EEESU_SU_EEEEENS5_IJNS4_10UnderscoreESX_SX_EEEEENS4_23SM90_TMA_LOAD_MULTICASTENS4_14ComposedLayoutINS4_7SwizzleILi3ELi4ELi3EEENS4_18smem_ptr_flag_bitsILi32EEENSS_INS5_IJNSA_ILi8EEENSA_ILi32EEEEEENS5_IJS17_SB_EEEEEEEvNS4_8identityENS4_13SM90_TMA_LOADES1B_vS1C_EENS_8epilogue10collective18CollectiveEpilogueINS1F_23Sm100TmaWarpSpecializedILi3ELi2ELi16ELb1ELb0EEEJSH_NS5_IJNSS_ISF_SB_EENSS_IS17_SB_EEEEEfSI_fSI_NS1F_6fusion15FusionCallbacksIS1J_NS1N_17LinearCombinationIffffLNS_15FloatRoundStyleE2EEESH_S1M_JEEENS4_5SM1004TMEM4LOAD26SM100_TMEM_LOAD_16dp128b8xES1D_S1B_NS4_17SM75_U32x4_LDSM_NENS4_14SM90_TMA_STOREES1B_NS4_17SM90_U32x4_STSM_NENS4_39AutoVectorizingCopyWithAssumedAlignmentILi128EEEEEEvvEEEEvNT_6ParamsE)
        /*0868*/ 	.short	0x0380
        /*086a*/ 	.short	0x0800


	//----- nvinfo : EIATTR_SW_WAR
	.align		4
.L_55:
        /*086c*/ 	.byte	0x04, 0x36
        /*086e*/ 	.short	(.L_57 - .L_56)
.L_56:
        /*0870*/ 	.word	0x00000008
.L_57:


//--------------------- .nv.callgraph             --------------------------
	.section	.nv.callgraph,"",@"SHT_CUDA_CALLGRAPH"
	.align	4
	.sectionentsize	8
	.align		4
        /*0000*/ 	.word	0x00000000
	.align		4
        /*0004*/ 	.word	0xffffffff
	.align		4
        /*0008*/ 	.word	index@(_ZN7cutlass13device_kernelINS_4gemm6kernel13GemmUniversalIN4cute5tupleIJiiiiEEENS1_10collective13CollectiveMmaINS1_35MainloopSm100TmaUmmaWarpSpecializedILi3ELi2ELi4ENS5_IJNS4_1CILi1EEENSA_ILi2EEESB_EEEEENS5_IJNSA_ILi64EEESF_NSA_ILi128EEEEEEfNS5_IJlSB_lEEEfSI_NS4_8TiledMMAINS4_8MMA_AtomIJNS4_17SM100_MMA_TF32_SSINS_10tfloat32_tESM_fLi64ELi64ELNS4_4UMMA5MajorE0ELSO_0ELNSN_7ScaleInE0ELSP_0EEEEEENS4_6LayoutINS5_IJSB_SB_SB_EEENS5_IJNSA_ILi0EEESU_SU_EEEEENS5_IJNS4_10UnderscoreESX_SX_EEEEENS4_23SM90_TMA_LOAD_MULTICASTENS4_14ComposedLayoutINS4_7SwizzleILi3ELi4ELi3EEENS4_18smem_ptr_flag_bitsILi32EEENSS_INS5_IJNSA_ILi8EEENSA_ILi32EEEEEENS5_IJS17_SB_EEEEEEEvNS4_8identityENS4_13SM90_TMA_LOADES1B_vS1C_EENS_8epilogue10collective18CollectiveEpilogueINS1F_23Sm100TmaWarpSpecializedILi3ELi2ELi16ELb1ELb0EEEJSH_NS5_IJNSS_ISF_SB_EENSS_IS17_SB_EEEEEfSI_fSI_NS1F_6fusion15FusionCallbacksIS1J_NS1N_17LinearCombinationIffffLNS_15FloatRoundStyleE2EEESH_S1M_JEEENS4_5SM1004TMEM4LOAD26SM100_TMEM_LOAD_16dp128b8xES1D_S1B_NS4_17SM75_U32x4_LDSM_NENS4_14SM90_TMA_STOREES1B_NS4_17SM90_U32x4_STSM_NENS4_39AutoVectorizingCopyWithAssumedAlignmentILi128EEEEEEvvEEEEvNT_6ParamsE)
	.align		4
        /*000c*/ 	.word	index@(__assertfail)
	.align		4
        /*0010*/ 	.word	0x00000000
	.align		4
        /*0014*/ 	.word	0xfffffffe
	.align		4
        /*0018*/ 	.word	0x00000000
	.align		4
        /*001c*/ 	.word	0xfffffffd
	.align		4
        /*0020*/ 	.word	0x00000000
	.align		4
        /*0024*/ 	.word	0xfffffffc


//--------------------- .nv.constant4             --------------------------
	.section	.nv.constant4,"a",@progbits
	.align	8
	.align		8
.nv.constant4:
        /*0000*/ 	.dword	__assertfail
	.align		8
        /*0008*/ 	.dword	__unnamed_1
	.align		8
        /*0010*/ 	.dword	__unnamed_2
	.align		8
        /*0018*/ 	.dword	_ZN40_INTERNAL_d7d70327_4_k_cu_ca0d92f2_272494cuda3std3__45__cpo5beginE
	.align		8
        /*0020*/ 	.dword	_ZN40_INTERNAL_d7d70327_4_k_cu_ca0d92f2_272494cuda3std3__45__cpo3endE
	.align		8
        /*0028*/ 	.dword	_ZN40_INTERNAL_d7d70327_4_k_cu_ca0d92f2_272494cuda3std3__45__cpo6cbeginE
	.align		8
        /*0030*/ 	.dword	_ZN40_INTERNAL_d7d70327_4_k_cu_ca0d92f2_272494cuda3std3__45__cpo4cendE
	.align		8
        /*0038*/ 	.dword	_ZN40_INTERNAL_d7d70327_4_k_cu_ca0d92f2_272494cuda3std3__442_GLOBAL__N__d7d70327_4_k_cu_ca0d92f2_272496ignoreE
	.align		8
        /*0040*/ 	.dword	_ZN40_INTERNAL_d7d70327_4_k_cu_ca0d92f2_272494cuda3std3__419piecewise_constructE
	.align		8
        /*0048*/ 	.dword	_ZN40_INTERNAL_d7d70327_4_k_cu_ca0d92f2_272494cuda3std3__48in_placeE
	.align		8
        /*0050*/ 	.dword	_ZN40_INTERNAL_d7d70327_4_k_cu_ca0d92f2_272494cuda3std6ranges3__45__cpo4swapE
	.align		8
        /*0058*/ 	.dword	_ZN40_INTERNAL_d7d70327_4_k_cu_ca0d92f2_272494cuda3std6ranges3__45__cpo9iter_moveE
	.align		8
        /*0060*/ 	.dword	_ZN40_INTERNAL_d7d70327_4_k_cu_ca0d92f2_272494cute7productE
	.align		8
        /*0068*/ 	.dword	_ZN40_INTERNAL_d7d70327_4_k_cu_ca0d92f2_272494cute1_E
	.align		8
        /*0070*/ 	.dword	$str$25
	.align		8
        /*0078*/ 	.dword	$str$26
	.align		8
        /*0080*/ 	.dword	$str$27
	.align		8
        /*0088*/ 	.dword	$str$28


//--------------------- .text._ZN7cutlass13device_kernelINS_4gemm6kernel13GemmUniversalIN4cute5tupleIJiiiiEEENS1_10collective13CollectiveMmaINS1_35MainloopSm100TmaUmmaWarpSpecializedILi3ELi2ELi4ENS5_IJNS4_1CILi1EEENSA_ILi2EEESB_EEEEENS5_IJNSA_ILi64EEESF_NSA_ILi128EEEEEEfNS5_IJlSB_lEEEfSI_NS4_8TiledMMAINS4_8MMA_AtomIJNS4_17SM100_MMA_TF32_SSINS_10tfloat32_tESM_fLi64ELi64ELNS4_4UMMA5MajorE0ELSO_0ELNSN_7ScaleInE0ELSP_0EEEEEENS4_6LayoutINS5_IJSB_SB_SB_EEENS5_IJNSA_ILi0EEESU_SU_EEEEENS5_IJNS4_10UnderscoreESX_SX_EEEEENS4_23SM90_TMA_LOAD_MULTICASTENS4_14ComposedLayoutINS4_7SwizzleILi3ELi4ELi3EEENS4_18smem_ptr_flag_bitsILi32EEENSS_INS5_IJNSA_ILi8EEENSA_ILi32EEEEEENS5_IJS17_SB_EEEEEEEvNS4_8identityENS4_13SM90_TMA_LOADES1B_vS1C_EENS_8epilogue10collective18CollectiveEpilogueINS1F_23Sm100TmaWarpSpecializedILi3ELi2ELi16ELb1ELb0EEEJSH_NS5_IJNSS_ISF_SB_EENSS_IS17_SB_EEEEEfSI_fSI_NS1F_6fusion15FusionCallbacksIS1J_NS1N_17LinearCombinationIffffLNS_15FloatRoundStyleE2EEESH_S1M_JEEENS4_5SM1004TMEM4LOAD26SM100_TMEM_LOAD_16dp128b8xES1D_S1B_NS4_17SM75_U32x4_LDSM_NENS4_14SM90_TMA_STOREES1B_NS4_17SM90_U32x4_STSM_NENS4_39AutoVectorizingCopyWithAssumedAlignmentILi128EEEEEEvvEEEEvNT_6ParamsE --------------------------
	.section	.text._ZN7cutlass13device_kernelINS_4gemm6kernel13GemmUniversalIN4cute5tupleIJiiiiEEENS1_10collective13CollectiveMmaINS1_35MainloopSm100TmaUmmaWarpSpecializedILi3ELi2ELi4ENS5_IJNS4_1CILi1EEENSA_ILi2EEESB_EEEEENS5_IJNSA_ILi64EEESF_NSA_ILi128EEEEEEfNS5_IJlSB_lEEEfSI_NS4_8TiledMMAINS4_8MMA_AtomIJNS4_17SM100_MMA_TF32_SSINS_10tfloat32_tESM_fLi64ELi64ELNS4_4UMMA5MajorE0ELSO_0ELNSN_7ScaleInE0ELSP_0EEEEEENS4_6LayoutINS5_IJSB_SB_SB_EEENS5_IJNSA_ILi0EEESU_SU_EEEEENS5_IJNS4_10UnderscoreESX_SX_EEEEENS4_23SM90_TMA_LOAD_MULTICASTENS4_14ComposedLayoutINS4_7SwizzleILi3ELi4ELi3EEENS4_18smem_ptr_flag_bitsILi32EEENSS_INS5_IJNSA_ILi8EEENSA_ILi32EEEEEENS5_IJS17_SB_EEEEEEEvNS4_8identityENS4_13SM90_TMA_LOADES1B_vS1C_EENS_8epilogue10collective18CollectiveEpilogueINS1F_23Sm100TmaWarpSpecializedILi3ELi2ELi16ELb1ELb0EEEJSH_NS5_IJNSS_ISF_SB_EENSS_IS17_SB_EEEEEfSI_fSI_NS1F_6fusion15FusionCallbacksIS1J_NS1N_17LinearCombinationIffffLNS_15FloatRoundStyleE2EEESH_S1M_JEEENS4_5SM1004TMEM4LOAD26SM100_TMEM_LOAD_16dp128b8xES1D_S1B_NS4_17SM75_U32x4_LDSM_NENS4_14SM90_TMA_STOREES1B_NS4_17SM90_U32x4_STSM_NENS4_39AutoVectorizingCopyWithAssumedAlignmentILi128EEEEEEvvEEEEvNT_6ParamsE,"ax",@progbits
	.align	128
.text._ZN7cutlass13device_kernelINS_4gemm6kernel13GemmUniversalIN4cute5tupleIJiiiiEEENS1_10collective13CollectiveMmaINS1_35MainloopSm100TmaUmmaWarpSpecializedILi3ELi2ELi4ENS5_IJNS4_1CILi1EEENSA_ILi2EEESB_EEEEENS5_IJNSA_ILi64EEESF_NSA_ILi128EEEEEEfNS5_IJlSB_lEEEfSI_NS4_8TiledMMAINS4_8MMA_AtomIJNS4_17SM100_MMA_TF32_SSINS_10tfloat32_tESM_fLi64ELi64ELNS4_4UMMA5MajorE0ELSO_0ELNSN_7ScaleInE0ELSP_0EEEEEENS4_6LayoutINS5_IJSB_SB_SB_EEENS5_IJNSA_ILi0EEESU_SU_EEEEENS5_IJNS4_10UnderscoreESX_SX_EEEEENS4_23SM90_TMA_LOAD_MULTICASTENS4_14ComposedLayoutINS4_7SwizzleILi3ELi4ELi3EEENS4_18smem_ptr_flag_bitsILi32EEENSS_INS5_IJNSA_ILi8EEENSA_ILi32EEEEEENS5_IJS17_SB_EEEEEEEvNS4_8identityENS4_13SM90_TMA_LOADES1B_vS1C_EENS_8epilogue10collective18CollectiveEpilogueINS1F_23Sm100TmaWarpSpecializedILi3ELi2ELi16ELb1ELb0EEEJSH_NS5_IJNSS_ISF_SB_EENSS_IS17_SB_EEEEEfSI_fSI_NS1F_6fusion15FusionCallbacksIS1J_NS1N_17LinearCombinationIffffLNS_15FloatRoundStyleE2EEESH_S1M_JEEENS4_5SM1004TMEM4LOAD26SM100_TMEM_LOAD_16dp128b8xES1D_S1B_NS4_17SM75_U32x4_LDSM_NENS4_14SM90_TMA_STOREES1B_NS4_17SM90_U32x4_STSM_NENS4_39AutoVectorizingCopyWithAssumedAlignmentILi128EEEEEEvvEEEEvNT_6ParamsE:
        .type           _ZN7cutlass13device_kernelINS_4gemm6kernel13GemmUniversalIN4cute5tupleIJiiiiEEENS1_10collective13CollectiveMmaINS1_35MainloopSm100TmaUmmaWarpSpecializedILi3ELi2ELi4ENS5_IJNS4_1CILi1EEENSA_ILi2EEESB_EEEEENS5_IJNSA_ILi64EEESF_NSA_ILi128EEEEEEfNS5_IJlSB_lEEEfSI_NS4_8TiledMMAINS4_8MMA_AtomIJNS4_17SM100_MMA_TF32_SSINS_10tfloat32_tESM_fLi64ELi64ELNS4_4UMMA5MajorE0ELSO_0ELNSN_7ScaleInE0ELSP_0EEEEEENS4_6LayoutINS5_IJSB_SB_SB_EEENS5_IJNSA_ILi0EEESU_SU_EEEEENS5_IJNS4_10UnderscoreESX_SX_EEEEENS4_23SM90_TMA_LOAD_MULTICASTENS4_14ComposedLayoutINS4_7SwizzleILi3ELi4ELi3EEENS4_18smem_ptr_flag_bitsILi32EEENSS_INS5_IJNSA_ILi8EEENSA_ILi32EEEEEENS5_IJS17_SB_EEEEEEEvNS4_8identityENS4_13SM90_TMA_LOADES1B_vS1C_EENS_8epilogue10collective18CollectiveEpilogueINS1F_23Sm100TmaWarpSpecializedILi3ELi2ELi16ELb1ELb0EEEJSH_NS5_IJNSS_ISF_SB_EENSS_IS17_SB_EEEEEfSI_fSI_NS1F_6fusion15FusionCallbacksIS1J_NS1N_17LinearCombinationIffffLNS_15FloatRoundStyleE2EEESH_S1M_JEEENS4_5SM1004TMEM4LOAD26SM100_TMEM_LOAD_16dp128b8xES1D_S1B_NS4_17SM75_U32x4_LDSM_NENS4_14SM90_TMA_STOREES1B_NS4_17SM90_U32x4_STSM_NENS4_39AutoVectorizingCopyWithAssumedAlignmentILi128EEEEEEvvEEEEvNT_6ParamsE,@function
        .size           _ZN7cutlass13device_kernelINS_4gemm6kernel13GemmUniversalIN4cute5tupleIJiiiiEEENS1_10collective13CollectiveMmaINS1_35MainloopSm100TmaUmmaWarpSpecializedILi3ELi2ELi4ENS5_IJNS4_1CILi1EEENSA_ILi2EEESB_EEEEENS5_IJNSA_ILi64EEESF_NSA_ILi128EEEEEEfNS5_IJlSB_lEEEfSI_NS4_8TiledMMAINS4_8MMA_AtomIJNS4_17SM100_MMA_TF32_SSINS_10tfloat32_tESM_fLi64ELi64ELNS4_4UMMA5MajorE0ELSO_0ELNSN_7ScaleInE0ELSP_0EEEEEENS4_6LayoutINS5_IJSB_SB_SB_EEENS5_IJNSA_ILi0EEESU_SU_EEEEENS5_IJNS4_10UnderscoreESX_SX_EEEEENS4_23SM90_TMA_LOAD_MULTICASTENS4_14ComposedLayoutINS4_7SwizzleILi3ELi4ELi3EEENS4_18smem_ptr_flag_bitsILi32EEENSS_INS5_IJNSA_ILi8EEENSA_ILi32EEEEEENS5_IJS17_SB_EEEEEEEvNS4_8identityENS4_13SM90_TMA_LOADES1B_vS1C_EENS_8epilogue10collective18CollectiveEpilogueINS1F_23Sm100TmaWarpSpecializedILi3ELi2ELi16ELb1ELb0EEEJSH_NS5_IJNSS_ISF_SB_EENSS_IS17_SB_EEEEEfSI_fSI_NS1F_6fusion15FusionCallbacksIS1J_NS1N_17LinearCombinationIffffLNS_15FloatRoundStyleE2EEESH_S1M_JEEENS4_5SM1004TMEM4LOAD26SM100_TMEM_LOAD_16dp128b8xES1D_S1B_NS4_17SM75_U32x4_LDSM_NENS4_14SM90_TMA_STOREES1B_NS4_17SM90_U32x4_STSM_NENS4_39AutoVectorizingCopyWithAssumedAlignmentILi128EEEEEEvvEEEEvNT_6ParamsE,(.L_x_162 - _ZN7cutlass13device_kernelINS_4gemm6kernel13GemmUniversalIN4cute5tupleIJiiiiEEENS1_10collective13CollectiveMmaINS1_35MainloopSm100TmaUmmaWarpSpecializedILi3ELi2ELi4ENS5_IJNS4_1CILi1EEENSA_ILi2EEESB_EEEEENS5_IJNSA_ILi64EEESF_NSA_ILi128EEEEEEfNS5_IJlSB_lEEEfSI_NS4_8TiledMMAINS4_8MMA_AtomIJNS4_17SM100_MMA_TF32_SSINS_10tfloat32_tESM_fLi64ELi64ELNS4_4UMMA5MajorE0ELSO_0ELNSN_7ScaleInE0ELSP_0EEEEEENS4_6LayoutINS5_IJSB_SB_SB_EEENS5_IJNSA_ILi0EEESU_SU_EEEEENS5_IJNS4_10UnderscoreESX_SX_EEEEENS4_23SM90_TMA_LOAD_MULTICASTENS4_14ComposedLayoutINS4_7SwizzleILi3ELi4ELi3EEENS4_18smem_ptr_flag_bitsILi32EEENSS_INS5_IJNSA_ILi8EEENSA_ILi32EEEEEENS5_IJS17_SB_EEEEEEEvNS4_8identityENS4_13SM90_TMA_LOADES1B_vS1C_EENS_8epilogue10collective18CollectiveEpilogueINS1F_23Sm100TmaWarpSpecializedILi3ELi2ELi16ELb1ELb0EEEJSH_NS5_IJNSS_ISF_SB_EENSS_IS17_SB_EEEEEfSI_fSI_NS1F_6fusion15FusionCallbacksIS1J_NS1N_17LinearCombinationIffffLNS_15FloatRoundStyleE2EEESH_S1M_JEEENS4_5SM1004TMEM4LOAD26SM100_TMEM_LOAD_16dp128b8xES1D_S1B_NS4_17SM75_U32x4_LDSM_NENS4_14SM90_TMA_STOREES1B_NS4_17SM90_U32x4_STSM_NENS4_39AutoVectorizingCopyWithAssumedAlignmentILi128EEEEEEvvEEEEvNT_6ParamsE)
        .other          _ZN7cutlass13device_kernelINS_4gemm6kernel13GemmUniversalIN4cute5tupleIJiiiiEEENS1_10collective13CollectiveMmaINS1_35MainloopSm100TmaUmmaWarpSpecializedILi3ELi2ELi4ENS5_IJNS4_1CILi1EEENSA_ILi2EEESB_EEEEENS5_IJNSA_ILi64EEESF_NSA_ILi128EEEEEEfNS5_IJlSB_lEEEfSI_NS4_8TiledMMAINS4_8MMA_AtomIJNS4_17SM100_MMA_TF32_SSINS_10tfloat32_tESM_fLi64ELi64ELNS4_4UMMA5MajorE0ELSO_0ELNSN_7ScaleInE0ELSP_0EEEEEENS4_6LayoutINS5_IJSB_SB_SB_EEENS5_IJNSA_ILi0EEESU_SU_EEEEENS5_IJNS4_10UnderscoreESX_SX_EEEEENS4_23SM90_TMA_LOAD_MULTICASTENS4_14ComposedLayoutINS4_7SwizzleILi3ELi4ELi3EEENS4_18smem_ptr_flag_bitsILi32EEENSS_INS5_IJNSA_ILi8EEENSA_ILi32EEEEEENS5_IJS17_SB_EEEEEEEvNS4_8identityENS4_13SM90_TMA_LOADES1B_vS1C_EENS_8epilogue10collective18CollectiveEpilogueINS1F_23Sm100TmaWarpSpecializedILi3ELi2ELi16ELb1ELb0EEEJSH_NS5_IJNSS_ISF_SB_EENSS_IS17_SB_EEEEEfSI_fSI_NS1F_6fusion15FusionCallbacksIS1J_NS1N_17LinearCombinationIffffLNS_15FloatRoundStyleE2EEESH_S1M_JEEENS4_5SM1004TMEM4LOAD26SM100_TMEM_LOAD_16dp128b8xES1D_S1B_NS4_17SM75_U32x4_LDSM_NENS4_14SM90_TMA_STOREES1B_NS4_17SM90_U32x4_STSM_NENS4_39AutoVectorizingCopyWithAssumedAlignmentILi128EEEEEEvvEEEEvNT_6ParamsE,@"STO_CUDA_ENTRY STV_DEFAULT"
_ZN7cutlass13device_kernelINS_4gemm6kernel13GemmUniversalIN4cute5tupleIJiiiiEEENS1_10collective13CollectiveMmaINS1_35MainloopSm100TmaUmmaWarpSpecializedILi3ELi2ELi4ENS5_IJNS4_1CILi1EEENSA_ILi2EEESB_EEEEENS5_IJNSA_ILi64EEESF_NSA_ILi128EEEEEEfNS5_IJlSB_lEEEfSI_NS4_8TiledMMAINS4_8MMA_AtomIJNS4_17SM100_MMA_TF32_SSINS_10tfloat32_tESM_fLi64ELi64ELNS4_4UMMA5MajorE0ELSO_0ELNSN_7ScaleInE0ELSP_0EEEEEENS4_6LayoutINS5_IJSB_SB_SB_EEENS5_IJNSA_ILi0EEESU_SU_EEEEENS5_IJNS4_10UnderscoreESX_SX_EEEEENS4_23SM90_TMA_LOAD_MULTICASTENS4_14ComposedLayoutINS4_7SwizzleILi3ELi4ELi3EEENS4_18smem_ptr_flag_bitsILi32EEENSS_INS5_IJNSA_ILi8EEENSA_ILi32EEEEEENS5_IJS17_SB_EEEEEEEvNS4_8identityENS4_13SM90_TMA_LOADES1B_vS1C_EENS_8epilogue10collective18CollectiveEpilogueINS1F_23Sm100TmaWarpSpecializedILi3ELi2ELi16ELb1ELb0EEEJSH_NS5_IJNSS_ISF_SB_EENSS_IS17_SB_EEEEEfSI_fSI_NS1F_6fusion15FusionCallbacksIS1J_NS1N_17LinearCombinationIffffLNS_15FloatRoundStyleE2EEESH_S1M_JEEENS4_5SM1004TMEM4LOAD26SM100_TMEM_LOAD_16dp128b8xES1D_S1B_NS4_17SM75_U32x4_LDSM_NENS4_14SM90_TMA_STOREES1B_NS4_17SM90_U32x4_STSM_NENS4_39AutoVectorizingCopyWithAssumedAlignmentILi128EEEEEEvvEEEEvNT_6ParamsE:
[----:B------:R-:W1:Y:S01]  /*0000*/  LDC R1, c[0x0][0x37c] ;  /* 0x0000df00ff017b82 */ /* 0x000e620000000800 */
[----:B------:R-:W2:Y:S01]  /*0010*/  S2R R63, SR_TID.X ;  /* 0x00000000003f7919 */ /* 0x000ea20000002100 */
[----:B------:R-:W3:Y:S01]  /*0020*/  LDCU.64 UR8, c[0x0][0x890] ;  /* 0x00011200ff0877ac */ /* 0x000ee20008000a00 */
[----:B------:R-:W-:Y:S02]  /*0030*/  PRMT R52, RZ, 0x7610, R52 ;  /* 0x00007610ff347816 */ /* 0x000fe40000000034 */
[----:B------:R-:W-:Y:S01]  /*0040*/  ELECT P4, URZ, PT ;  /* 0x0000000000ff782f */ /* 0x000fe20003880000 */
[----:B---3--:R-:W-:-:S04]  /*0050*/  UISETP.NE.U32.AND UP0, UPT, UR8, URZ, UPT ;  /* 0x000000ff0800728c */ /* 0x008fc8000bf05070 */
[----:B------:R-:W-:Y:S01]  /*0060*/  UISETP.NE.AND.EX UP0, UPT, UR9, URZ, UPT, UP0 ;  /* 0x000000ff0900728c */ /* 0x000fe2000bf05300 */
[----:B--2---:R-:W-:-:S05]  /*0070*/  SHF.R.U32.HI R53, RZ, 0x5, R63 ;  /* 0x00000005ff357819 */ /* 0x004fca000001163f */
[----:B------:R-:W2:Y:S02]  /*0080*/  SHFL.IDX PT, R0, R53, RZ, 0x1f ;  /* 0x00001fff35007589 */ /* 0x000ea400000e0000 */
[----:B--2---:R-:W-:Y:S01]  /*0090*/  R2UR UR22, R0 ;  /* 0x00000000001672ca */ /* 0x004fe200000e0000 */
[----:B-1----:R-:W-:-:S14]  /*00a0*/  BRA.U UP0, `(.L_x_0) ;  /* 0x0000000100307547 */ /* 0x002fdc000b800000 */
[----:B------:R-:W1:Y:S02]  /*00b0*/  LDCU.64 UR4, c[0x0][0x888] ;  /* 0x00011100ff0477ac */ /* 0x000e640008000a00 */
[----:B-1----:R-:W-:-:S04]  /*00c0*/  UISETP.NE.U32.AND UP0, UPT, UR4, URZ, UPT ;  /* 0x000000ff0400728c */ /* 0x002fc8000bf05070 */
[----:B------:R-:W-:-:S09]  /*00d0*/  UISETP.NE.AND.EX UP0, UPT, UR5, URZ, UPT, UP0 ;  /* 0x000000ff0500728c */ /* 0x000fd2000bf05300 */
[----:B------:R-:W-:Y:S05]  /*00e0*/  BRA.U !UP0, `(.L_x_1) ;  /* 0x0000000108147547 */ /* 0x000fea000b800000 */
[----:B------:R-:W1:Y:S01]  /*00f0*/  LDC.64 R26, c[0x0][0x888] ;  /* 0x00022200ff1a7b82 */ /* 0x000e620000000a00 */
[----:B------:R-:W1:Y:S02]  /*0100*/  LDCU.64 UR4, c[0x0][0x358] ;  /* 0x00006b00ff0477ac */ /* 0x000e640008000a00 */
[----:B-1----:R1:W5:Y:S01]  /*0110*/  LDG.E R26, desc[UR4][R26.64] ;  /* 0x000000041a1a7981 */ /* 0x002362000c1e1900 */
[----:B------:R-:W-:Y:S01]  /*0120*/  HFMA2 R52, -RZ, RZ, 0, 5.9604644775390625e-08 ;  /* 0x00000001ff347431 */ /* 0x000fe200000001ff */
[----:B------:R-:W-:Y:S05]  /*0130*/  BRA `(.L_x_0) ;  /* 0x00000000000c7947 */ /* 0x000fea0003800000 */
.L_x_1:
[----:B------:R-:W1:Y:S01]  /*0140*/  LDCU UR4, c[0x0][0x880] ;  /* 0x00011000ff0477ac */ /* 0x000e620008000800 */
[----:B------:R-:W-:Y:S01]  /*0150*/  HFMA2 R52, -RZ, RZ, 0, 5.9604644775390625e-08 ;  /* 0x00000001ff347431 */ /* 0x000fe200000001ff */
[----:B-1----:R-:W-:-:S07]  /*0160*/  MOV R26, UR4 ;  /* 0x00000004001a7c02 */ /* 0x002fce0008000f00 */
.L_x_0:
[----:B------:R-:W2:Y:S02]  /*0170*/  LDCU.64 UR4, c[0x0][0x8b0] ;  /* 0x00011600ff0477ac */ /* 0x000ea40008000a00 */
[----:B--2---:R-:W-:-:S04]  /*0180*/  UISETP.NE.U32.AND UP0, UPT, UR4, URZ, UPT ;  /* 0x000000ff0400728c */ /* 0x004fc8000bf05070 */
[----:B------:R-:W-:-:S09]  /*0190*/  UISETP.NE.AND.EX UP0, UPT, UR5, URZ, UPT, UP0 ;  /* 0x000000ff0500728c */ /* 0x000fd2000bf05300 */
[----:B------:R-:W-:Y:S05]  /*01a0*/  BRA.U UP0, `(.L_x_2) ;  /* 0x0000000100287547 */ /* 0x000fea000b800000 */
[----:B------:R-:W2:Y:S02]  /*01b0*/  LDCU.64 UR4, c[0x0][0x8a8] ;  /* 0x00011500ff0477ac */ /* 0x000ea40008000a00 */
[----:B--2---:R-:W-:-:S04]  /*01c0*/  UISETP.NE.U32.AND UP0, UPT, UR4, URZ, UPT ;  /* 0x000000ff0400728c */ /* 0x004fc8000bf05070 */
[----:B------:R-:W-:-:S09]  /*01d0*/  UISETP.NE.AND.EX UP0, UPT, UR5, URZ, UPT, UP0 ;  /* 0x000000ff0500728c */ /* 0x000fd2000bf05300 */
[----:B------:R-:W-:Y:S05]  /*01e0*/  BRA.U !UP0, `(.L_x_3) ;  /* 0x0000000108107547 */ /* 0x000fea000b800000 */
[----:B------:R-:W2:Y:S01]  /*01f0*/  LDC.64 R24, c[0x0][0x8a8] ;  /* 0x00022a00ff187b82 */ /* 0x000ea20000000a00 */
[----:B------:R-:W2:Y:S02]  /*0200*/  LDCU.64 UR4, c[0x0][0x358] ;  /* 0x00006b00ff0477ac */ /* 0x000ea40008000a00 */
[----:B--2---:R2:W5:Y:S01]  /*0210*/  LDG.E R24, desc[UR4][R24.64] ;  /* 0x0000000418187981 */ /* 0x004562000c1e1900 */
[----:B------:R-:W-:Y:S05]  /*0220*/  BRA `(.L_x_2) ;  /* 0x0000000000087947 */ /* 0x000fea0003800000 */
.L_x_3:
[----:B------:R-:W2:Y:S02]  /*0230*/  LDCU UR4, c[0x0][0x8a0] ;  /* 0x00011400ff0477ac */ /* 0x000ea40008000800 */
[----:B--2---:R-:W-:Y:S02]  /*0240*/  MOV R24, UR4 ;  /* 0x0000000400187c02 */ /* 0x004fe40008000f00 */
.L_x_2:
[----:B------:R-:W-:Y:S01]  /*0250*/  IMAD.U32 R0, RZ, RZ, UR22 ;  /* 0x00000016ff007e24 */ /* 0x000fe2000f8e00ff */
[----:B------:R-:W-:Y:S04]  /*0260*/  BSSY.RECONVERGENT B0, `(.L_x_4) ;  /* 0x000000c000007945 */ /* 0x000fe80003800200 */
[C---:B------:R-:W-:Y:S02]  /*0270*/  ISETP.NE.OR P1, PT, R0.reuse, 0x1, !P4 ;  /* 0x000000010000780c */ /* 0x040fe40006725670 */
[----:B------:R-:W-:-:S11]  /*0280*/  ISETP.NE.OR P0, PT, R0, 0x3, !P4 ;  /* 0x000000030000780c */ /* 0x000fd60006705670 */
[----:B------:R-:W-:Y:S05]  /*0290*/  @P1 BRA `(.L_x_5) ;  /* 0x0000000000201947 */ /* 0x000fea0003800000 */
[----:B------:R-:W3:Y:S02]  /*02a0*/  LDCU.64 UR4, c[0x0][0x348] ;  /* 0x00006900ff0477ac */ /* 0x000ee40008000a00 */
[----:B---3--:R-:W-:Y:S02]  /*02b0*/  UIADD3 UR6, UP1, UPT, UR4, 0x80, URZ ;  /* 0x0000008004067890 */ /* 0x008fe4000ff3e0ff */
[----:B------:R-:W-:Y:S02]  /*02c0*/  UIADD3 UR4, UP0, UPT, UR4, 0x180, URZ ;  /* 0x0000018004047890 */ /* 0x000fe4000ff1e0ff */
[----:B------:R-:W-:Y:S02]  /*02d0*/  UIADD3.X UR7, UPT, UPT, URZ, UR5, URZ, UP1, !UPT ;  /* 0x00000005ff077290 */ /* 0x000fe40008ffe4ff */
[----:B------:R-:W-:-:S07]  /*02e0*/  UIADD3.X UR5, UPT, UPT, URZ, UR5, URZ, UP0, !UPT ;  /* 0x00000005ff057290 */ /* 0x000fce00087fe4ff */
[----:B------:R3:W-:Y:S02]  /*02f0*/  UTMACCTL.PF [UR6] ;  /* 0x00000000060079b9 */ /* 0x0007e40008040000 */
[----:B------:R3:W-:Y:S02]  /*0300*/  UTMACCTL.PF [UR4] ;  /* 0x00000000040079b9 */ /* 0x0007e40008040000 */
[----:B---3--:R-:W-:Y:S01]  /*0310*/  NOP ;  /* 0x0000000000007918 */ /* 0x008fe20000000000 */
.L_x_5:
[----:B------:R-:W-:Y:S05]  /*0320*/  BSYNC.RECONVERGENT B0 ;  /* 0x0000000000007941 */ /* 0x000fea0003800200 */
.L_x_4:
[----:B------:R-:W-:Y:S04]  /*0330*/  BSSY.RECONVERGENT B0, `(.L_x_6) ;  /* 0x000000a000007945 */ /* 0x000fe80003800200 */
        /* <DEDUP_REMOVED lines=9> */
.L_x_7:
[----:B------:R-:W-:Y:S05]  /*03d0*/  BSYNC.RECONVERGENT B0 ;  /* 0x0000000000007941 */ /* 0x000fea0003800200 */
.L_x_6:
[----:B------:R-:W3:Y:S01]  /*03e0*/  LDCU.64 UR4, c[0x0][0x888] ;  /* 0x00011100ff0477ac */ /* 0x000ee20008000a00 */
[----:B------:R-:W-:Y:S02]  /*03f0*/  UISETP.EQ.U32.AND UP1, UPT, UR8, URZ, UPT ;  /* 0x000000ff0800728c */ /* 0x000fe4000bf22070 */
[----:B------:R-:W-:Y:S02]  /*0400*/  UPLOP3.LUT UP3, UPT, UPT, UPT, UPT, 0x80, 0x8 ;  /* 0x000000000008789c */ /* 0x000fe40003f6f070 */
[----:B---3--:R-:W-:-:S04]  /*0410*/  UISETP.NE.U32.AND UP0, UPT, UR4, URZ, UPT ;  /* 0x000000ff0400728c */ /* 0x008fc8000bf05070 */
[----:B------:R-:W-:-:S04]  /*0420*/  UISETP.NE.AND.EX UP0, UPT, UR5, URZ, UPT, UP0 ;  /* 0x000000ff0500728c */ /* 0x000fc8000bf05300 */
[----:B------:R-:W-:-:S04]  /*0430*/  UISETP.EQ.OR.EX UP2, UPT, UR9, URZ, !UP0, UP1 ;  /* 0x000000ff0900728c */ /* 0x000fc8000c742710 */
[----:B------:R-:W-:-:S06]  /*0440*/  UP2UR UR4, UPR, URZ, 0x4 ;  /* 0x00000004ff047883 */ /* 0x000fcc0008000000 */
[----:B------:R-:W-:Y:S01]  /*0450*/  MOV R56, UR4 ;  /* 0x0000000400387c02 */ /* 0x000fe20008000f00 */
[----:B------:R-:W-:Y:S06]  /*0460*/  BRA.U !UP2, `(.L_x_8) ;  /* 0x000000010a207547 */ /* 0x000fec000b800000 */
[----:B------:R-:W-:Y:S01]  /*0470*/  UISETP.NE.U32.AND UP1, UPT, UR8, URZ, UPT ;  /* 0x000000ff0800728c */ /* 0x000fe2000bf25070 */
[----:B-----5:R-:W-:Y:S01]  /*0480*/  FSETP.NEU.AND P0, PT, R26, RZ, PT ;  /* 0x000000ff1a00720b */ /* 0x020fe20003f0d000 */
[----:B------:R-:W-:Y:S02]  /*0490*/  USEL UR4, URZ, 0xffffffff, UP0 ;  /* 0xffffffffff047887 */ /* 0x000fe40008000000 */
[----:B------:R-:W-:-:S10]  /*04a0*/  UISETP.NE.AND.EX UP1, UPT, UR9, URZ, UPT, UP1 ;  /* 0x000000ff0900728c */ /* 0x000fd4000bf25310 */
[----:B------:R-:W-:Y:S01]  /*04b0*/  VOTEU.ANY UP0, P0 ;  /* 0x0000000000ff7886 */ /* 0x000fe20000000100 */
[----:B------:R-:W-:-:S04]  /*04c0*/  @!UP1 USEL UR4, URZ, 0xffffffff, UP0 ;  /* 0xffffffffff049887 */ /* 0x000fc80008000000 */
[----:B------:R-:W-:-:S04]  /*04d0*/  ULOP3.LUT UR4, UR4, 0x1, URZ, 0xc0, !UPT ;  /* 0x0000000104047892 */ /* 0x000fc8000f8ec0ff */
[----:B------:R-:W-:-:S11]  /*04e0*/  UISETP.NE.U32.AND UP3, UPT, UR4, 0x1, UPT ;  /* 0x000000010400788c */ /* 0x000fd6000bf65070 */
.L_x_8:
[----:B------:R-:W3:Y:S01]  /*04f0*/  SHFL.IDX PT, R2, R53, RZ, 0x1f ;  /* 0x00001fff35027589 */ /* 0x000ee200000e0000 */
[----:B------:R-:W-:-:S04]  /*0500*/  UISETP.NE.AND UP0, UPT, UR22, 0x2, UPT ;  /* 0x000000021600788c */ /* 0x000fc8000bf05270 */
[----:B------:R-:W-:Y:S01]  /*0510*/  USEL UR38, URZ, 0x1, UP0 ;  /* 0x00000001ff267887 */ /* 0x000fe20008000000 */
[----:B---3--:R-:W-:-:S13]  /*0520*/  ISETP.NE.AND P0, PT, R2, RZ, PT ;  /* 0x000000ff0200720c */ /* 0x008fda0003f05270 */
[----:B------:R-:W-:Y:S05]  /*0530*/  @P0 BRA `(.L_x_9) ;  /* 0x0000000000500947 */ /* 0x000fea0003800000 */
[----:B------:R-:W3:Y:S01]  /*0540*/  S2UR UR4, SR_CgaCtaId ;  /* 0x00000000000479c3 */ /* 0x000ee20000008800 */
[----:B------:R-:W-:Y:S01]  /*0550*/  UMOV UR5, 0x400 ;  /* 0x0000040000057882 */ /* 0x000fe20000000000 */
[----:B------:R-:W-:Y:S01]  /*0560*/  UMOV UR8, 0x1 ;  /* 0x0000000100087882 */ /* 0x000fe20000000000 */
[----:B------:R-:W-:Y:S01]  /*0570*/  UMOV UR6, 0x2 ;  /* 0x0000000200067882 */ /* 0x000fe20000000000 */
[----:B------:R-:W-:-:S04]  /*0580*/  UIADD3 UR8, UPT, UPT, -UR8, 0x100000, URZ ;  /* 0x0010000008087890 */ /* 0x000fc8000fffe1ff */
[----:B------:R-:W-:Y:S02]  /*0590*/  USHF.L.U32 UR9, UR8, 0xb, URZ ;  /* 0x0000000b08097899 */ /* 0x000fe400080006ff */
[----:B------:R-:W-:Y:S02]  /*05a0*/  USHF.L.U32 UR8, UR8, 0x1, URZ ;  /* 0x0000000108087899 */ /* 0x000fe400080006ff */
[----:B------:R-:W-:-:S04]  /*05b0*/  UIADD3 UR6, UPT, UPT, -UR6, 0x100000, URZ ;  /* 0x0010000006067890 */ /* 0x000fc8000fffe1ff */
[----:B------:R-:W-:Y:S02]  /*05c0*/  USHF.L.U32 UR7, UR6, 0xb, URZ ;  /* 0x0000000b06077899 */ /* 0x000fe400080006ff */
[----:B------:R-:W-:Y:S01]  /*05d0*/  USHF.L.U32 UR6, UR6, 0x1, URZ ;  /* 0x0000000106067899 */ /* 0x000fe200080006ff */
[----:B------:R-:W-:Y:S01]  /*05e0*/  ELECT P0, URZ, PT ;  /* 0x0000000000ff782f */ /* 0x000fe20003800000 */
[----:B---3--:R-:W-:Y:S01]  /*05f0*/  ULEA UR4, UR4, UR5, 0x18 ;  /* 0x0000000504047291 */ /* 0x008fe2000f8ec0ff */
[----:B------:R-:W3:Y:S11]  /*0600*/  FENCE.VIEW.ASYNC.S ;  /* 0x00000000000073c6 */ /* 0x000ef60000000000 */
[----:B---3--:R3:W4:Y:S01]  /*0610*/  SYNCS.EXCH.64 URZ, [UR4], UR8 ;  /* 0x0000000804ff75b2 */ /* 0x0087220008000100 */
[----:B------:R3:W1:Y:S01]  /*0620*/  SYNCS.EXCH.64 URZ, [UR4+0x18], UR6 ;  /* 0x0000180604ff75b2 */ /* 0x0006620008000100 */
[----:B------:R3:W1:Y:S01]  /*0630*/  SYNCS.EXCH.64 URZ, [UR4+0x8], UR8 ;  /* 0x0000080804ff75b2 */ /* 0x0006620008000100 */
[----:B------:R3:W1:Y:S01]  /*0640*/  SYNCS.EXCH.64 URZ, [UR4+0x20], UR6 ;  /* 0x0000200604ff75b2 */ /* 0x0006620008000100 */
[----:B------:R3:W1:Y:S01]  /*0650*/  SYNCS.EXCH.64 URZ, [UR4+0x10], UR8 ;  /* 0x0000100804ff75b2 */ /* 0x0006620008000100 */
[----:B------:R3:W1:Y:S01]  /*0660*/  SYNCS.EXCH.64 URZ, [UR4+0x28], UR6 ;  /* 0x0000280604ff75b2 */ /* 0x0006620008000100 */
[----:B------:R-:W-:Y:S01]  /*0670*/  NOP ;  /* 0x0000000000007918 */ /* 0x000fe20000000000 */
.L_x_9:
[----:B------:R-:W2:Y:S01]  /*0680*/  SHFL.IDX PT, R2, R53, RZ, 0x1f ;  /* 0x00001fff35027589 */ /* 0x000ea200000e0000 */
[----:B------:R-:W-:Y:S01]  /*0690*/  NOP ;  /* 0x0000000000007918 */ /* 0x000fe20000000000 */
[----:B--2---:R-:W-:-:S13]  /*06a0*/  ISETP.NE.AND P0, PT, R2, 0x1, PT ;  /* 0x000000010200780c */ /* 0x004fda0003f05270 */
[----:B------:R-:W-:Y:S05]  /*06b0*/  @P0 BRA `(.L_x_10) ;  /* 0x0000000000500947 */ /* 0x000fea0003800000 */
[----:B---3--:R-:W2:Y:S01]  /*06c0*/  S2UR UR4, SR_CgaCtaId ;  /* 0x00000000000479c3 */ /* 0x008ea20000008800 */
        /* <DEDUP_REMOVED lines=10> */
[----:B--2---:R-:W-:Y:S01]  /*0770*/  ULEA UR4, UR4, UR5, 0x18 ;  /* 0x0000000504047291 */ /* 0x004fe2000f8ec0ff */
[----:B------:R-:W2:Y:S11]  /*0780*/  FENCE.VIEW.ASYNC.S ;  /* 0x00000000000073c6 */ /* 0x000eb60000000000 */
[----:B--2---:R2:W3:Y:S01]  /*0790*/  SYNCS.EXCH.64 URZ, [UR4+0x30], UR8 ;  /* 0x0000300804ff75b2 */ /* 0x0044e20008000100 */
[----:B------:R2:W1:Y:S01]  /*07a0*/  SYNCS.EXCH.64 URZ, [UR4+0x48], UR6 ;  /* 0x0000480604ff75b2 */ /* 0x0004620008000100 */
[----:B------:R2:W1:Y:S01]  /*07b0*/  SYNCS.EXCH.64 URZ, [UR4+0x38], UR8 ;  /* 0x0000380804ff75b2 */ /* 0x0004620008000100 */
[----:B------:R2:W1:Y:S01]  /*07c0*/  SYNCS.EXCH.64 URZ, [UR4+0x50], UR6 ;  /* 0x0000500604ff75b2 */ /* 0x0004620008000100 */
[----:B------:R2:W1:Y:S01]  /*07d0*/  SYNCS.EXCH.64 URZ, [UR4+0x40], UR8 ;  /* 0x0000400804ff75b2 */ /* 0x0004620008000100 */
[----:B------:R2:W1:Y:S01]  /*07e0*/  SYNCS.EXCH.64 URZ, [UR4+0x58], UR6 ;  /* 0x0000580604ff75b2 */ /* 0x0004620008000100 */
[----:B------:R-:W-:Y:S01]  /*07f0*/  NOP ;  /* 0x0000000000007918 */ /* 0x000fe20000000000 */
.L_x_10:
[----:B------:R-:W4:Y:S01]  /*0800*/  SHFL.IDX PT, R2, R53, RZ, 0x1f ;  /* 0x00001fff35027589 */ /* 0x000f2200000e0000 */
[----:B------:R-:W-:Y:S01]  /*0810*/  NOP ;  /* 0x0000000000007918 */ /* 0x000fe20000000000 */
[----:B----4-:R-:W-:-:S13]  /*0820*/  ISETP.NE.AND P0, PT, R2, 0x3, PT ;  /* 0x000000030200780c */ /* 0x010fda0003f05270 */
[----:B------:R-:W-:Y:S05]  /*0830*/  @P0 BRA `(.L_x_11) ;  /* 0x0000000000300947 */ /* 0x000fea0003800000 */
[----:B--23--:R-:W2:Y:S01]  /*0840*/  S2UR UR6, SR_CgaCtaId ;  /* 0x00000000000679c3 */ /* 0x00cea20000008800 */
[----:B------:R-:W-:Y:S01]  /*0850*/  UMOV UR4, 0x400 ;  /* 0x0000040000047882 */ /* 0x000fe20000000000 */
[----:B------:R-:W-:Y:S01]  /*0860*/  UMOV UR5, 0x20 ;  /* 0x0000002000057882 */ /* 0x000fe20000000000 */
[----:B------:R-:W-:Y:S01]  /*0870*/  ELECT P0, URZ, PT ;  /* 0x0000000000ff782f */ /* 0x000fe20003800000 */
[----:B--2---:R-:W-:Y:S02]  /*0880*/  ULEA UR6, UR6, UR4, 0x18 ;  /* 0x0000000406067291 */ /* 0x004fe4000f8ec0ff */
[----:B------:R-:W-:-:S04]  /*0890*/  UIADD3 UR4, UPT, UPT, -UR5, 0x100000, URZ ;  /* 0x0010000005047890 */ /* 0x000fc8000fffe1ff */
[----:B------:R-:W-:Y:S02]  /*08a0*/  USHF.L.U32 UR5, UR4, 0xb, URZ ;  /* 0x0000000b04057899 */ /* 0x000fe400080006ff */
[----:B------:R-:W-:Y:S01]  /*08b0*/  USHF.L.U32 UR4, UR4, 0x1, URZ ;  /* 0x0000000104047899 */ /* 0x000fe200080006ff */
[----:B------:R-:W2:Y:S11]  /*08c0*/  FENCE.VIEW.ASYNC.S ;  /* 0x00000000000073c6 */ /* 0x000eb60000000000 */
[----:B--2---:R4:W2:Y:S01]  /*08d0*/  SYNCS.EXCH.64 URZ, [UR6+0x60], UR4 ;  /* 0x0000600406ff75b2 */ /* 0x0048a20008000100 */
[----:B------:R4:W3:Y:S02]  /*08e0*/  SYNCS.EXCH.64 URZ, [UR6+0x68], UR4 ;  /* 0x0000680406ff75b2 */ /* 0x0008e40008000100 */
[----:B----4-:R-:W-:Y:S01]  /*08f0*/  NOP ;  /* 0x0000000000007918 */ /* 0x010fe20000000000 */
.L_x_11:
[----:B------:R-:W4:Y:S01]  /*0900*/  SHFL.IDX PT, R2, R53, RZ, 0x1f ;  /* 0x00001fff35027589 */ /* 0x000f2200000e0000 */
[----:B------:R-:W-:Y:S01]  /*0910*/  NOP ;  /* 0x0000000000007918 */ /* 0x000fe20000000000 */
[----:B----4-:R-:W-:-:S13]  /*0920*/  ISETP.NE.AND P0, PT, R2, 0x4, PT ;  /* 0x000000040200780c */ /* 0x010fda0003f05270 */
[----:B------:R-:W-:Y:S05]  /*0930*/  @P0 BRA `(.L_x_12) ;  /* 0x00000000004c0947 */ /* 0x000fea0003800000 */
[----:B--23--:R-:W2:Y:S01]  /*0940*/  S2UR UR6, SR_CgaCtaId ;  /* 0x00000000000679c3 */ /* 0x00cea20000008800 */
[----:B------:R-:W-:Y:S01]  /*0950*/  UMOV UR4, 0x1e0 ;  /* 0x000001e000047882 */ /* 0x000fe20000000000 */
[----:B------:R-:W-:Y:S01]  /*0960*/  UMOV UR5, 0x400 ;  /* 0x0000040000057882 */ /* 0x000fe20000000000 */
[----:B------:R-:W-:Y:S01]  /*0970*/  USEL UR4, UR4, 0x1a0, UP3 ;  /* 0x000001a004047887 */ /* 0x000fe20009800000 */
[----:B------:R-:W-:Y:S01]  /*0980*/  UMOV UR8, 0x1 ;  /* 0x0000000100087882 */ /* 0x000fe20000000000 */
[----:B------:R-:W-:Y:S01]  /*0990*/  ELECT P0, URZ, PT ;  /* 0x0000000000ff782f */ /* 0x000fe20003800000 */
[----:B------:R-:W-:-:S04]  /*09a0*/  UIADD3 UR8, UPT, UPT, -UR8, 0x100000, URZ ;  /* 0x0010000008087890 */ /* 0x000fc8000fffe1ff */
[----:B------:R-:W-:Y:S02]  /*09b0*/  USHF.L.U32 UR9, UR8, 0xb, URZ ;  /* 0x0000000b08097899 */ /* 0x000fe400080006ff */
[----:B------:R-:W-:Y:S02]  /*09c0*/  USHF.L.U32 UR8, UR8, 0x1, URZ ;  /* 0x0000000108087899 */ /* 0x000fe400080006ff */
[----:B--2---:R-:W-:Y:S02]  /*09d0*/  ULEA UR6, UR6, UR5, 0x18 ;  /* 0x0000000506067291 */ /* 0x004fe4000f8ec0ff */
[----:B------:R-:W-:-:S04]  /*09e0*/  UIADD3 UR4, UPT, UPT, -UR4, 0x100000, URZ ;  /* 0x0010000004047890 */ /* 0x000fc8000fffe1ff */
[----:B------:R-:W-:Y:S02]  /*09f0*/  USHF.L.U32 UR5, UR4, 0xb, URZ ;  /* 0x0000000b04057899 */ /* 0x000fe400080006ff */
[----:B------:R-:W-:Y:S01]  /*0a00*/  USHF.L.U32 UR4, UR4, 0x1, URZ ;  /* 0x0000000104047899 */ /* 0x000fe200080006ff */
[----:B------:R-:W2:Y:S03]  /*0a10*/  FENCE.VIEW.ASYNC.S ;  /* 0x00000000000073c6 */ /* 0x000ea60000000000 */
[----:B--2---:R4:W2:Y:S08]  /*0a20*/  SYNCS.EXCH.64 URZ, [UR6+0x70], UR8 ;  /* 0x0000700806ff75b2 */ /* 0x0048b00008000100 */
[----:B------:R4:W3:Y:S01]  /*0a30*/  SYNCS.EXCH.64 URZ, [UR6+0x80], UR4 ;  /* 0x0000800406ff75b2 */ /* 0x0008e20008000100 */
[----:B------:R4:W1:Y:S01]  /*0a40*/  SYNCS.EXCH.64 URZ, [UR6+0x78], UR8 ;  /* 0x0000780806ff75b2 */ /* 0x0008620008000100 */
[----:B------:R4:W1:Y:S02]  /*0a50*/  SYNCS.EXCH.64 URZ, [UR6+0x88], UR4 ;  /* 0x0000880406ff75b2 */ /* 0x0008640008000100 */
[----:B----4-:R-:W-:Y:S01]  /*0a60*/  NOP ;  /* 0x0000000000007918 */ /* 0x010fe20000000000 */
.L_x_12:
[----:B------:R-:W4:Y:S01]  /*0a70*/  SHFL.IDX PT, R2, R53, RZ, 0x1f ;  /* 0x00001fff35027589 */ /* 0x000f2200000e0000 */
[----:B------:R-:W-:Y:S01]  /*0a80*/  NOP ;  /* 0x0000000000007918 */ /* 0x000fe20000000000 */
[----:B----4-:R-:W-:-:S13]  /*0a90*/  ISETP.NE.AND P0, PT, R2, 0x5, PT ;  /* 0x000000050200780c */ /* 0x010fda0003f05270 */
[----:B------:R-:W-:Y:S05]  /*0aa0*/  @P0 BRA `(.L_x_13) ;  /* 0x0000000000580947 */ /* 0x000fea0003800000 */
[----:B--23--:R-:W2:Y:S01]  /*0ab0*/  S2UR UR4, SR_CgaCtaId ;  /* 0x00000000000479c3 */ /* 0x00cea20000008800 */
        /* <DEDUP_REMOVED lines=12> */
[----:B--2---:R4:W2:Y:S01]  /*0b80*/  SYNCS.EXCH.64 URZ, [UR4+0x90], UR8 ;  /* 0x0000900804ff75b2 */ /* 0x0048a20008000100 */
[----:B------:R4:W3:Y:S01]  /*0b90*/  SYNCS.EXCH.64 URZ, [UR4+0xb0], UR6 ;  /* 0x0000b00604ff75b2 */ /* 0x0008e20008000100 */
[----:B------:R4:W1:Y:S01]  /*0ba0*/  SYNCS.EXCH.64 URZ, [UR4+0x98], UR8 ;  /* 0x0000980804ff75b2 */ /* 0x0008620008000100 */
[----:B------:R4:W1:Y:S01]  /*0bb0*/  SYNCS.EXCH.64 URZ, [UR4+0xb8], UR6 ;  /* 0x0000b80604ff75b2 */ /* 0x0008620008000100 */
[----:B------:R4:W1:Y:S01]  /*0bc0*/  SYNCS.EXCH.64 URZ, [UR4+0xa0], UR8 ;  /* 0x0000a00804ff75b2 */ /* 0x0008620008000100 */
[----:B------:R4:W1:Y:S01]  /*0bd0*/  SYNCS.EXCH.64 URZ, [UR4+0xc0], UR6 ;  /* 0x0000c00604ff75b2 */ /* 0x0008620008000100 */
[----:B------:R4:W1:Y:S01]  /*0be0*/  SYNCS.EXCH.64 URZ, [UR4+0xa8], UR8 ;  /* 0x0000a80804ff75b2 */ /* 0x0008620008000100 */
[----:B------:R4:W1:Y:S02]  /*0bf0*/  SYNCS.EXCH.64 URZ, [UR4+0xc8], UR6 ;  /* 0x0000c80604ff75b2 */ /* 0x0008640008000100 */
[----:B----4-:R-:W-:Y:S01]  /*0c00*/  NOP ;  /* 0x0000000000007918 */ /* 0x010fe20000000000 */
.L_x_13:
[----:B------:R-:W4:Y:S01]  /*0c10*/  SHFL.IDX PT, R2, R53, RZ, 0x1f ;  /* 0x00001fff35027589 */ /* 0x000f2200000e0000 */
[----:B------:R-:W1:Y:S01]  /*0c20*/  S2UR UR54, SR_CgaCtaId ;  /* 0x00000000003679c3 */ /* 0x000e620000008800 */
[----:B------:R-:W-:Y:S01]  /*0c30*/  NOP ;  /* 0x0000000000007918 */ /* 0x000fe20000000000 */
[----:B----4-:R-:W-:-:S13]  /*0c40*/  ISETP.NE.AND P0, PT, R2, 0x3, PT ;  /* 0x000000030200780c */ /* 0x010fda0003f05270 */
[----:B-1----:R-:W-:Y:S05]  /*0c50*/  @P0 BRA `(.L_x_14) ;  /* 0x0000000000340947 */ /* 0x002fea0003800000 */
[----:B--23--:R-:W-:Y:S01]  /*0c60*/  UMOV UR4, 0x400 ;  /* 0x0000040000047882 */ /* 0x00cfe20000000000 */
[----:B------:R-:W-:Y:S01]  /*0c70*/  UMOV UR6, 0x20 ;  /* 0x0000002000067882 */ /* 0x000fe20000000000 */
[----:B------:R-:W-:Y:S02]  /*0c80*/  ULEA UR4, UR54, UR4, 0x18 ;  /* 0x0000000436047291 */ /* 0x000fe4000f8ec0ff */
[----:B------:R-:W-:-:S04]  /*0c90*/  UIADD3 UR6, UPT, UPT, -UR6, 0x100000, URZ ;  /* 0x0010000006067890 */ /* 0x000fc8000fffe1ff */
[----:B------:R-:W-:Y:S02]  /*0ca0*/  USHF.L.U32 UR7, UR6, 0xb, URZ ;  /* 0x0000000b06077899 */ /* 0x000fe400080006ff */
[----:B------:R-:W-:Y:S01]  /*0cb0*/  USHF.L.U32 UR6, UR6, 0x1, URZ ;  /* 0x0000000106067899 */ /* 0x000fe200080006ff */
[----:B------:R-:W-:Y:S01]  /*0cc0*/  ELECT P0, URZ, PT ;  /* 0x0000000000ff782f */ /* 0x000fe20003800000 */
[----:B------:R-:W1:Y:S10]  /*0cd0*/  FENCE.VIEW.ASYNC.S ;  /* 0x00000000000073c6 */ /* 0x000e740000000000 */
[----:B-1----:R1:W4:Y:S01]  /*0ce0*/  SYNCS.EXCH.64 URZ, [UR4+0xd0], UR6 ;  /* 0x0000d00604ff75b2 */ /* 0x0023220008000100 */
[----:B------:R1:W2:Y:S01]  /*0cf0*/  SYNCS.EXCH.64 URZ, [UR4+0xe0], UR6 ;  /* 0x0000e00604ff75b2 */ /* 0x0002a20008000100 */
[----:B------:R1:W3:Y:S01]  /*0d00*/  SYNCS.EXCH.64 URZ, [UR4+0xd8], UR6 ;  /* 0x0000d80604ff75b2 */ /* 0x0002e20008000100 */
[----:B------:R1:W1:Y:S01]  /*0d10*/  SYNCS.EXCH.64 URZ, [UR4+0xe8], UR6 ;  /* 0x0000e80604ff75b2 */ /* 0x0002620008000100 */
[----:B------:R-:W-:Y:S01]  /*0d20*/  NOP ;  /* 0x0000000000007918 */ /* 0x000fe20000000000 */
.L_x_14:
[----:B-123--:R-:W1:Y:S01]  /*0d30*/  LDCU UR4, c[0x0][0x36c] ;  /* 0x00006d80ff0477ac */ /* 0x00ee620008000800 */
[----:B------:R-:W-:Y:S01]  /*0d40*/  ISETP.NE.OR P4, PT, R0, 0x2, !P4 ;  /* 0x000000020000780c */ /* 0x000fe20006785670 */
[----:B------:R-:W-:Y:S01]  /*0d50*/  NOP ;  /* 0x0000000000007918 */ /* 0x000fe20000000000 */
[----:B------:R-:W-:Y:S01]  /*0d60*/  LOP3.LUT R0, R63, 0x1f, RZ, 0xc0, !PT ;  /* 0x0000001f3f007812 */ /* 0x000fe200078ec0ff */
[----:B------:R-:W-:Y:S02]  /*0d70*/  UISETP.NE.AND UP4, UPT, UR22, URZ, UPT ;  /* 0x000000ff1600728c */ /* 0x000fe4000bf85270 */
[----:B-1----:R-:W-:-:S09]  /*0d80*/  UISETP.EQ.U32.AND UP5, UPT, UR4, 0x1, UPT ;  /* 0x000000010400788c */ /* 0x002fd2000bfa2070 */
[----:B------:R-:W-:Y:S05]  /*0d90*/  BRA.U !UP5, `(.L_x_15) ;  /* 0x000000010d087547 */ /* 0x000fea000b800000 */
[----:B----4-:R-:W-:Y:S01]  /*0da0*/  UCGABAR_ARV ;  /* 0x00000000000079c7 */ /* 0x010fe20008000000 */
[----:B------:R-:W-:Y:S05]  /*0db0*/  BRA `(.L_x_16) ;  /* 0x0000000000047947 */ /* 0x000fea0003800000 */
.L_x_15:
[----:B----4-:R-:W-:Y:S01]  /*0dc0*/  NOP ;  /* 0x0000000000007918 */ /* 0x010fe20000000000 */
.L_x_16:
[----:B------:R-:W1:Y:S01]  /*0dd0*/  S2UR UR7, SR_CTAID.X ;  /* 0x00000000000779c3 */ /* 0x000e620000002500 */
[----:B------:R-:W-:-:S05]  /*0de0*/  CS2R.32 R55, SR_CgaSize ;  /* 0x0000000000377805 */ /* 0x000fca0000008a00 */
[----:B------:R-:W-:-:S05]  /*0df0*/  IMAD R55, R55, -0xa0, RZ ;  /* 0xffffff6037377824 */ /* 0x000fca00078e02ff */
[----:B------:R-:W-:-:S14]  /*0e00*/  R2UR UR5, R55 ;  /* 0x00000000370572ca */ /* 0x000fdc00000e0000 */
[----:B------:R-:W2:Y:S01]  /*0e10*/  LDCU UR5, c[0x0][UR5+0x2b0] ;  /* 0x00005600050577ac */ /* 0x000ea20008000800 */
[----:B------:R-:W-:-:S05]  /*0e20*/  CS2R.32 R55, SR_CgaSize ;  /* 0x0000000000377805 */ /* 0x000fca0000008a00 */
[----:B------:R-:W-:-:S05]  /*0e30*/  IMAD R55, R55, -0xa0, RZ ;  /* 0xffffff6037377824 */ /* 0x000fca00078e02ff */
[----:B------:R-:W-:-:S14]  /*0e40*/  R2UR UR4, R55 ;  /* 0x00000000370472ca */ /* 0x000fdc00000e0000 */
[----:B------:R-:W3:Y:S01]  /*0e50*/  LDCU UR4, c[0x0][UR4+0x2b4] ;  /* 0x00005680040477ac */ /* 0x000ee20008000800 */
[----:B------:R-:W4:Y:S01]  /*0e60*/  S2UR UR8, SR_CTAID.Y ;  /* 0x00000000000879c3 */ /* 0x000f220000002600 */
[----:B------:R-:W-:-:S05]  /*0e70*/  CS2R.32 R55, SR_CgaSize ;  /* 0x0000000000377805 */ /* 0x000fca0000008a00 */
[----:B------:R-:W-:-:S05]  /*0e80*/  IMAD R55, R55, -0xa0, RZ ;  /* 0xffffff6037377824 */ /* 0x000fca00078e02ff */
[----:B------:R-:W-:-:S14]  /*0e90*/  R2UR UR9, R55 ;  /* 0x00000000370972ca */ /* 0x000fdc00000e0000 */
[----:B------:R-:W3:Y:S01]  /*0ea0*/  LDCU UR9, c[0x0][UR9+0x2a0] ;  /* 0x00005400090977ac */ /* 0x000ee20008000800 */
[----:B------:R-:W-:-:S05]  /*0eb0*/  CS2R.32 R55, SR_CgaSize ;  /* 0x0000000000377805 */ /* 0x000fca0000008a00 */
[----:B------:R-:W-:-:S05]  /*0ec0*/  IMAD R55, R55, -0xa0, RZ ;  /* 0xffffff6037377824 */ /* 0x000fca00078e02ff */
[----:B------:R-:W-:-:S14]  /*0ed0*/  R2UR UR10, R55 ;  /* 0x00000000370a72ca */ /* 0x000fdc00000e0000 */
[----:B------:R-:W3:Y:S01]  /*0ee0*/  LDCU UR10, c[0x0][UR10+0x2a4] ;  /* 0x000054800a0a77ac */ /* 0x000ee20008000800 */
[----:B------:R-:W3:Y:S01]  /*0ef0*/  S2UR UR60, SR_CTAID.Z ;  /* 0x00000000003c79c3 */ /* 0x000ee20000002700 */
[----:B------:R-:W3:Y:S01]  /*0f00*/  LDCU UR23, c[0x0][0xb24] ;  /* 0x00016480ff1777ac */ /* 0x000ee20008000800 */
[----:B------:R-:W3:Y:S01]  /*0f10*/  LDCU UR39, c[0x0][0xb24] ;  /* 0x00016480ff2777ac */ /* 0x000ee20008000800 */
[----:B-1----:R-:W-:Y:S01]  /*0f20*/  I2FP.F32.U32 R3, UR7 ;  /* 0x0000000700037c45 */ /* 0x002fe20008201000 */
[----:B------:R-:W1:Y:S04]  /*0f30*/  LDCU UR26, c[0x0][0xb30] ;  /* 0x00016600ff1a77ac */ /* 0x000e680008000800 */
[----:B--2---:R-:W-:Y:S01]  /*0f40*/  FMUL R3, R3, UR5 ;  /* 0x0000000503037c20 */ /* 0x004fe20008400000 */
[----:B------:R-:W-:Y:S01]  /*0f50*/  USHF.L.U32 UR37, UR54, 0xa, URZ ;  /* 0x0000000a36257899 */ /* 0x000fe200080006ff */
[----:B----4-:R-:W-:Y:S01]  /*0f60*/  I2FP.F32.U32 R2, UR8 ;  /* 0x0000000800027c45 */ /* 0x010fe20008201000 */
[----:B------:R-:W-:Y:S01]  /*0f70*/  UMOV UR25, UR7 ;  /* 0x0000000700197c82 */ /* 0x000fe20008000000 */
[----:B------:R-:W-:-:S02]  /*0f80*/  UMOV UR27, UR8 ;  /* 0x00000008001b7c82 */ /* 0x000fc40008000000 */
[----:B------:R-:W2:Y:S01]  /*0f90*/  F2I.U32.TRUNC.NTZ R3, R3 ;  /* 0x0000000300037305 */ /* 0x000ea2000020f000 */
[----:B---3--:R-:W-:Y:S01]  /*0fa0*/  UISETP.GE.AND UP2, UPT, UR23, 0x1, UPT ;  /* 0x000000011700788c */ /* 0x008fe2000bf46270 */
[----:B------:R-:W-:-:S06]  /*0fb0*/  FMUL R2, R2, UR4 ;  /* 0x0000000402027c20 */ /* 0x000fcc0008400000 */
[----:B------:R-:W3:Y:S01]  /*0fc0*/  F2I.U32.TRUNC.NTZ R2, R2 ;  /* 0x0000000200027305 */ /* 0x000ee2000020f000 */
[----:B--2---:R-:W-:Y:S02]  /*0fd0*/  R2UR UR4, R3 ;  /* 0x00000000030472ca */ /* 0x004fe400000e0000 */
[----:B---3--:R-:W-:Y:S02]  /*0fe0*/  R2UR UR6, R2 ;  /* 0x00000000020672ca */ /* 0x008fe400000e0000 */
[----:B------:R-:W-:-:S09]  /*0ff0*/  PRMT R2, RZ, 0x7610, R2 ;  /* 0x00007610ff027816 */ /* 0x000fd20000000002 */
[----:B------:R-:W-:-:S04]  /*1000*/  UIADD3 UR5, UPT, UPT, -UR4, URZ, URZ ;  /* 0x000000ff04057290 */ /* 0x000fc8000fffe1ff */
[----:B------:R-:W-:Y:S02]  /*1010*/  UIMAD UR5, UR9, UR5, UR7 ;  /* 0x00000005090572a4 */ /* 0x000fe4000f8e0207 */
[----:B------:R-:W-:-:S04]  /*1020*/  UIADD3 UR4, UPT, UPT, -UR6, URZ, URZ ;  /* 0x000000ff06047290 */ /* 0x000fc8000fffe1ff */
[----:B------:R-:W-:Y:S01]  /*1030*/  IMAD.U32 R55, RZ, RZ, UR5 ;  /* 0x00000005ff377e24 */ /* 0x000fe2000f8e00ff */
[----:B------:R-:W-:-:S06]  /*1040*/  UIMAD UR4, UR10, UR4, UR8 ;  /* 0x000000040a0472a4 */ /* 0x000fcc000f8e0208 */
[----:B------:R-:W-:Y:S01]  /*1050*/  IMAD.U32 R54, RZ, RZ, UR4 ;  /* 0x00000004ff367e24 */ /* 0x000fe2000f8e00ff */
[----:B-1----:R-:W-:Y:S06]  /*1060*/  BRA.U UP4, `(.L_x_17) ;  /* 0x00000001042c7547 */ /* 0x002fec000b800000 */
[----:B------:R-:W-:Y:S02]  /*1070*/  R2UR UR5, R54 ;  /* 0x00000000360572ca */ /* 0x000fe400000e0000 */
[----:B------:R-:W-:-:S11]  /*1080*/  R2UR UR4, R55 ;  /* 0x00000000370472ca */ /* 0x000fd600000e0000 */
[----:B------:R-:W-:Y:S02]  /*1090*/  UISETP.NE.AND UP0, UPT, UR5, URZ, UPT ;  /* 0x000000ff0500728c */ /* 0x000fe4000bf05270 */
[----:B------:R-:W-:Y:S02]  /*10a0*/  UISETP.NE.AND UP1, UPT, UR5, 0x1, UPT ;  /* 0x000000010500788c */ /* 0x000fe4000bf25270 */
[----:B------:R-:W-:-:S04]  /*10b0*/  UISETP.EQ.OR UP0, UPT, UR4, URZ, !UP0 ;  /* 0x000000ff0400728c */ /* 0x000fc8000c702670 */
[----:B------:R-:W-:Y:S02]  /*10c0*/  USEL UR5, URZ, 0x1, !UP0 ;  /* 0x00000001ff057887 */ /* 0x000fe4000c000000 */
[----:B------:R-:W-:Y:S02]  /*10d0*/  UISETP.NE.AND UP0, UPT, UR4, URZ, UPT ;  /* 0x000000ff0400728c */ /* 0x000fe4000bf05270 */
[----:B------:R-:W-:-:S04]  /*10e0*/  USEL UR4, URZ, 0x2, UP1 ;  /* 0x00000002ff047887 */ /* 0x000fc80008800000 */
[----:B------:R-:W-:-:S04]  /*10f0*/  USEL UR4, UR4, 0x2, UP0 ;  /* 0x0000000204047887 */ /* 0x000fc80008000000 */
[----:B------:R-:W-:-:S06]  /*1100*/  UIADD3 UR4, UPT, UPT, UR5, UR4, URZ ;  /* 0x0000000405047290 */ /* 0x000fcc000fffe0ff */
[----:B------:R-:W-:Y:S02]  /*1110*/  IMAD.U32 R2, RZ, RZ, UR4 ;  /* 0x00000004ff027e24 */ /* 0x000fe4000f8e00ff */
.L_x_17:
[----:B------:R-:W-:Y:S05]  /*1120*/  BRA.U !UP2, `(.L_x_18) ;  /* 0x000000010ad47547 */ /* 0x000fea000b800000 */
[----:B------:R-:W1:Y:S01]  /*1130*/  LDCU.128 UR12, c[0x0][0xb10] ;  /* 0x00016200ff0c77ac */ /* 0x000e620008000c00 */
[----:B------:R-:W2:Y:S01]  /*1140*/  LDCU UR6, c[0x0][0x370] ;  /* 0x00006e00ff0677ac */ /* 0x000ea20008000800 */
[----:B------:R-:W3:Y:S01]  /*1150*/  LDCU UR5, c[0x0][0x374] ;  /* 0x00006e80ff0577ac */ /* 0x000ee20008000800 */
[----:B------:R-:W4:Y:S01]  /*1160*/  LDCU UR24, c[0x0][0xb0c] ;  /* 0x00016180ff1877ac */ /* 0x000f220008000800 */
[----:B------:R-:W4:Y:S01]  /*1170*/  LDCU UR4, c[0x0][0xb20] ;  /* 0x00016400ff0477ac */ /* 0x000f220008000800 */
[----:B------:R-:W4:Y:S01]  /*1180*/  LDCU.64 UR8, c[0x0][0xb28] ;  /* 0x00016500ff0877ac */ /* 0x000f220008000a00 */
[----:B-1----:R-:W-:Y:S02]  /*1190*/  UISETP.NE.AND UP0, UPT, UR14, 0x1, UPT ;  /* 0x000000010e00788c */ /* 0x002fe4000bf05270 */
[----:B---3--:R-:W-:Y:S02]  /*11a0*/  UIMAD.WIDE.U32 UR10, UR5, UR15, URZ ;  /* 0x0000000f050a72a5 */ /* 0x008fe4000f8e00ff */
[----:B--2---:R-:W-:-:S02]  /*11b0*/  UIMAD.WIDE.U32 UR18, UR6, UR12, URZ ;  /* 0x0000000c061272a5 */ /* 0x004fc4000f8e00ff */
[----:B----4-:R-:W-:Y:S02]  /*11c0*/  UISETP.NE.AND UP1, UPT, UR24, 0x1, UPT ;  /* 0x000000011800788c */ /* 0x010fe4000bf25270 */
[----:B------:R-:W-:Y:S01]  /*11d0*/  UISETP.NE.AND UP2, UPT, UR23, 0x1, UPT ;  /* 0x000000011700788c */ /* 0x000fe2000bf45270 */
[----:B------:R-:W-:Y:S02]  /*11e0*/  UMOV UR10, UR11 ;  /* 0x0000000b000a7c82 */ /* 0x000fe40008000000 */
[----:B------:R-:W-:Y:S01]  /*11f0*/  UMOV UR18, UR19 ;  /* 0x0000001300127c82 */ /* 0x000fe20008000000 */
[----:B------:R-:W-:Y:S02]  /*1200*/  @UP0 USHF.R.U32.HI UR5, URZ, UR4, UR10 ;  /* 0x00000004ff050299 */ /* 0x000fe4000801160a */
[----:B------:R-:W-:Y:S02]  /*1210*/  UIMAD.WIDE.U32 UR20, UR27, UR15, URZ ;  /* 0x0000000f1b1472a5 */ /* 0x000fe4000f8e00ff */
[----:B------:R-:W-:-:S02]  /*1220*/  UIMAD.WIDE.U32 UR10, UR5, UR8, URZ ;  /* 0x00000008050a72a5 */ /* 0x000fc4000f8e00ff */
[----:B------:R-:W-:Y:S02]  /*1230*/  @UP1 USHF.R.U32.HI UR6, URZ, UR13, UR18 ;  /* 0x0000000dff061299 */ /* 0x000fe40008011612 */
[----:B------:R-:W-:Y:S02]  /*1240*/  UIMAD.WIDE.U32 UR16, UR25, UR12, URZ ;  /* 0x0000000c191072a5 */ /* 0x000fe4000f8e00ff */
[----:B------:R-:W-:Y:S01]  /*1250*/  UIMAD.WIDE.U32 UR18, UR6, UR8, URZ ;  /* 0x00000008061272a5 */ /* 0x000fe2000f8e00ff */
[----:B------:R-:W-:Y:S01]  /*1260*/  UMOV UR20, UR21 ;  /* 0x0000001500147c82 */ /* 0x000fe20008000000 */
[----:B------:R-:W-:Y:S01]  /*1270*/  UMOV UR10, UR11 ;  /* 0x0000000b000a7c82 */ /* 0x000fe20008000000 */
[----:B------:R-:W-:Y:S02]  /*1280*/  USHF.R.U32.HI UR20, URZ, UR4, UR20 ;  /* 0x00000004ff147299 */ /* 0x000fe40008011614 */
[----:B------:R-:W-:Y:S02]  /*1290*/  @UP2 USHF.R.U32.HI UR5, URZ, UR9, UR10 ;  /* 0x00000009ff052299 */ /* 0x000fe4000801160a */
[----:B------:R-:W-:Y:S01]  /*12a0*/  UMOV UR7, UR19 ;  /* 0x0000001300077c82 */ /* 0x000fe20008000000 */
[----:B------:R-:W-:Y:S01]  /*12b0*/  UMOV UR16, UR17 ;  /* 0x0000001100107c82 */ /* 0x000fe20008000000 */
[----:B------:R-:W-:-:S02]  /*12c0*/  @UP2 USHF.R.U32.HI UR6, URZ, UR9, UR7 ;  /* 0x00000009ff062299 */ /* 0x000fc40008011607 */
[----:B------:R-:W-:Y:S02]  /*12d0*/  USHF.R.U32.HI UR13, URZ, UR13, UR16 ;  /* 0x0000000dff0d7299 */ /* 0x000fe40008011610 */
[----:B------:R-:W-:Y:S02]  /*12e0*/  USEL UR4, UR27, UR20, !UP0 ;  /* 0x000000141b047287 */ /* 0x000fe4000c000000 */
[----:B------:R-:W-:Y:S02]  /*12f0*/  UIMAD UR7, UR5, UR23, URZ ;  /* 0x00000017050772a4 */ /* 0x000fe4000f8e02ff */
[----:B------:R-:W-:Y:S02]  /*1300*/  USEL UR5, UR25, UR13, !UP1 ;  /* 0x0000000d19057287 */ /* 0x000fe4000c800000 */
[----:B------:R-:W-:Y:S02]  /*1310*/  UIMAD UR12, UR6, UR23, URZ ;  /* 0x00000017060c72a4 */ /* 0x000fe4000f8e02ff */
[----:B------:R-:W-:-:S02]  /*1320*/  UISETP.GE.AND UP0, UPT, UR4, UR7, UPT ;  /* 0x000000070400728c */ /* 0x000fc4000bf06270 */
[----:B------:R-:W-:Y:S02]  /*1330*/  UIMAD.WIDE.U32 UR10, UR4, UR8, URZ ;  /* 0x00000008040a72a5 */ /* 0x000fe4000f8e00ff */
[----:B------:R-:W-:Y:S02]  /*1340*/  UISETP.GE.OR UP0, UPT, UR5, UR12, UP0 ;  /* 0x0000000c0500728c */ /* 0x000fe40008706670 */
[----:B------:R-:W-:Y:S02]  /*1350*/  UIMAD.WIDE.U32 UR12, UR5, UR8, URZ ;  /* 0x00000008050c72a5 */ /* 0x000fe4000f8e00ff */
[----:B------:R-:W-:Y:S01]  /*1360*/  UIADD3 UR10, UPT, UPT, -UR4, URZ, URZ ;  /* 0x000000ff040a7290 */ /* 0x000fe2000fffe1ff */
[----:B------:R-:W-:Y:S01]  /*1370*/  UMOV UR8, UR11 ;  /* 0x0000000b00087c82 */ /* 0x000fe20008000000 */
[----:B------:R-:W-:Y:S02]  /*1380*/  UIADD3 UR11, UPT, UPT, -UR5, URZ, URZ ;  /* 0x000000ff050b7290 */ /* 0x000fe4000fffe1ff */
[----:B------:R-:W-:-:S03]  /*1390*/  USHF.R.U32.HI UR8, URZ, UR9, UR8 ;  /* 0x00000009ff087299 */ /* 0x000fc60008011608 */
[----:B------:R-:W-:Y:S01]  /*13a0*/  @!UP0 UMOV UR7, UR13 ;  /* 0x0000000d00078c82 */ /* 0x000fe20008000000 */
[----:B------:R-:W-:Y:S02]  /*13b0*/  UIMAD UR27, UR14, UR10, UR27 ;  /* 0x0000000a0e1b72a4 */ /* 0x000fe4000f8e021b */
[----:B------:R-:W-:Y:S02]  /*13c0*/  USEL UR8, UR4, UR8, !UP2 ;  /* 0x0000000804087287 */ /* 0x000fe4000d000000 */
[----:B------:R-:W-:Y:S02]  /*13d0*/  @!UP0 USHF.R.U32.HI UR7, URZ, UR9, UR7 ;  /* 0x00000009ff078299 */ /* 0x000fe40008011607 */
[----:B------:R-:W-:Y:S02]  /*13e0*/  UIADD3 UR9, UPT, UPT, -UR8, URZ, URZ ;  /* 0x000000ff08097290 */ /* 0x000fe4000fffe1ff */
[----:B------:R-:W-:Y:S02]  /*13f0*/  @!UP0 USEL UR7, UR5, UR7, !UP2 ;  /* 0x0000000705078287 */ /* 0x000fe4000d000000 */
[----:B------:R-:W-:-:S02]  /*1400*/  UIMAD UR9, UR23, UR9, UR4 ;  /* 0x00000009170972a4 */ /* 0x000fc4000f8e0204 */
[----:B------:R-:W-:Y:S02]  /*1410*/  @!UP0 UIADD3 UR8, UPT, UPT, UR8, -UR7, URZ ;  /* 0x8000000708088290 */ /* 0x000fe4000fffe0ff */
[----:B------:R-:W-:Y:S02]  /*1420*/  @!UP0 UIMAD UR6, UR9, UR6, UR7 ;  /* 0x00000006090682a4 */ /* 0x000fe4000f8e0207 */
[----:B------:R-:W-:Y:S02]  /*1430*/  @!UP0 UIMAD UR4, UR8, UR23, UR5 ;  /* 0x00000017080482a4 */ /* 0x000fe4000f8e0205 */
[----:B------:R-:W-:Y:S02]  /*1440*/  UIMAD UR25, UR24, UR11, UR25 ;  /* 0x0000000b181972a4 */ /* 0x000fe4000f8e0219 */
[----:B------:R-:W-:Y:S01]  /*1450*/  UIMAD UR27, UR4, UR14, UR27 ;  /* 0x0000000e041b72a4 */ /* 0x000fe2000f8e021b */
[----:B------:R-:W-:Y:S02]  /*1460*/  @!UP0 UMOV UR5, UR6 ;  /* 0x0000000600058c82 */ /* 0x000fe40008000000 */
[----:B------:R-:W-:-:S12]  /*1470*/  UIMAD UR25, UR5, UR24, UR25 ;  /* 0x00000018051972a4 */ /* 0x000fd8000f8e0219 */
.L_x_18:
[----:B------:R-:W-:Y:S02]  /*1480*/  UISETP.NE.AND UP1, UPT, UR26, 0x1, UPT ;  /* 0x000000011a00788c */ /* 0x000fe4000bf25270 */
[----:B------:R-:W-:Y:S02]  /*1490*/  UISETP.NE.AND UP0, UPT, UR22, 0x2, UPT ;  /* 0x000000021600788c */ /* 0x000fe4000bf05270 */
[----:B------:R-:W-:-:S05]  /*14a0*/  ULOP3.LUT UR37, UR37, 0x400, URZ, 0xc0, !UPT ;  /* 0x0000040025257892 */ /* 0x000fca000f8ec0ff */
[----:B------:R-:W-:Y:S07]  /*14b0*/  BRA.U UP1, `(.L_x_19) ;  /* 0x0000000101447547 */ /* 0x000fee000b800000 */
[----:B------:R-:W1:Y:S01]  /*14c0*/  LDCU.128 UR8, c[0x0][0xb10] ;  /* 0x00016200ff0877ac */ /* 0x000e620008000c00 */
[----:B------:R-:W2:Y:S01]  /*14d0*/  LDCU UR12, c[0x0][0xb0c] ;  /* 0x00016180ff0c77ac */ /* 0x000ea20008000800 */
[----:B------:R-:W3:Y:S01]  /*14e0*/  LDCU UR13, c[0x0][0xb20] ;  /* 0x00016400ff0d77ac */ /* 0x000ee20008000800 */
[----:B-1----:R-:W-:Y:S02]  /*14f0*/  UIMAD.WIDE.U32 UR6, UR25, UR8, URZ ;  /* 0x00000008190672a5 */ /* 0x002fe4000f8e00ff */
[----:B------:R-:W-:Y:S02]  /*1500*/  UIMAD.WIDE.U32 UR4, UR27, UR11, URZ ;  /* 0x0000000b1b0472a5 */ /* 0x000fe4000f8e00ff */
[----:B--2---:R-:W-:Y:S02]  /*1510*/  UISETP.NE.AND UP2, UPT, UR12, 0x1, UPT ;  /* 0x000000010c00788c */ /* 0x004fe4000bf45270 */
[----:B------:R-:W-:Y:S01]  /*1520*/  UISETP.NE.AND UP1, UPT, UR10, 0x1, UPT ;  /* 0x000000010a00788c */ /* 0x000fe2000bf25270 */
[----:B------:R-:W-:-:S02]  /*1530*/  UMOV UR6, UR7 ;  /* 0x0000000700067c82 */ /* 0x000fc40008000000 */
[----:B------:R-:W-:Y:S01]  /*1540*/  UMOV UR4, UR5 ;  /* 0x0000000500047c82 */ /* 0x000fe20008000000 */
[----:B------:R-:W-:Y:S02]  /*1550*/  USHF.R.U32.HI UR6, URZ, UR9, UR6 ;  /* 0x00000009ff067299 */ /* 0x000fe40008011606 */
[----:B---3--:R-:W-:Y:S02]  /*1560*/  USHF.R.U32.HI UR4, URZ, UR13, UR4 ;  /* 0x0000000dff047299 */ /* 0x008fe40008011604 */
[----:B------:R-:W-:Y:S02]  /*1570*/  USEL UR5, UR25, UR6, !UP2 ;  /* 0x0000000619057287 */ /* 0x000fe4000d000000 */
[----:B------:R-:W-:-:S04]  /*1580*/  USEL UR4, UR27, UR4, !UP1 ;  /* 0x000000041b047287 */ /* 0x000fc8000c800000 */
[----:B------:R-:W-:Y:S02]  /*1590*/  UIADD3 UR6, UPT, UPT, UR5, -UR4, URZ ;  /* 0x8000000405067290 */ /* 0x000fe4000fffe0ff */
[----:B------:R-:W-:Y:S02]  /*15a0*/  UIADD3 UR4, UPT, UPT, -UR5, UR4, URZ ;  /* 0x0000000405047290 */ /* 0x000fe4000fffe1ff */
[----:B------:R-:W-:Y:S02]  /*15b0*/  UIMAD UR27, UR6, UR10, UR27 ;  /* 0x0000000a061b72a4 */ /* 0x000fe4000f8e021b */
[----:B------:R-:W-:-:S12]  /*15c0*/  UIMAD UR25, UR4, UR12, UR25 ;  /* 0x0000000c041972a4 */ /* 0x000fd8000f8e0219 */
.L_x_19:
[----:B------:R-:W-:Y:S05]  /*15d0*/  BRA.U !UP5, `(.L_x_20) ;  /* 0x000000010d0c7547 */ /* 0x000fea000b800000 */
[----:B------:R-:W-:Y:S01]  /*15e0*/  UCGABAR_WAIT ;  /* 0x0000000000007dc7 */ /* 0x000fe20008000000 */
[----:B------:R-:W-:Y:S01]  /*15f0*/  CCTL.IVALL ;  /* 0x00000000ff00798f */ /* 0x000fe20002000000 */
[----:B------:R-:W-:Y:S05]  /*1600*/  BRA `(.L_x_21) ;  /* 0x0000000000047947 */ /* 0x000fea0003800000 */
.L_x_20:
[----:B------:R-:W-:Y:S06]  /*1610*/  BAR.SYNC.DEFER_BLOCKING 0x0 ;  /* 0x0000000000007b1d */ /* 0x000fec0000010000 */
.L_x_21:
[----:B------:R-:W-:Y:S05]  /*1620*/  BRA.U UP0, `(.L_x_22) ;  /* 0x0000001500d87547 */ /* 0x000fea000b800000 */
[----:B------:R-:W1:Y:S01]  /*1630*/  LDCU UR6, c[0x0][0x38c] ;  /* 0x00007180ff0677ac */ /* 0x000e620008000800 */
[----:B------:R-:W-:Y:S01]  /*1640*/  PLOP3.LUT P2, PT, PT, PT, UP3, 0x80, 0x8 ;  /* 0x000000000008781c */ /* 0x000fe20003f4f038 */
[----:B------:R-:W-:Y:S01]  /*1650*/  IMAD.MOV.U32 R12, RZ, RZ, 0x1 ;  /* 0x00000001ff0c7424 */ /* 0x000fe200078e00ff */
[----:B------:R-:W-:Y:S01]  /*1660*/  ISETP.EQ.OR P3, PT, R0, RZ, P4 ;  /* 0x000000ff0000720c */ /* 0x000fe20002762670 */
[----:B------:R-:W-:Y:S01]  /*1670*/  UISETP.NE.AND UP1, UPT, UR22, URZ, UPT ;  /* 0x000000ff1600728c */ /* 0x000fe2000bf25270 */
[----:B------:R-:W-:Y:S02]  /*1680*/  PLOP3.LUT P2, PT, P2, PT, PT, 0x8, 0x80 ;  /* 0x000000000080781c */ /* 0x000fe4000174e170 */
[----:B------:R-:W-:Y:S01]  /*1690*/  CS2R R10, SRZ ;  /* 0x00000000000a7805 */ /* 0x000fe2000001ff00 */
[----:B------:R-:W-:Y:S01]  /*16a0*/  IMAD.MOV.U32 R9, RZ, RZ, RZ ;  /* 0x000000ffff097224 */ /* 0x000fe200078e00ff */
[----:B------:R-:W2:Y:S01]  /*16b0*/  LDCU UR61, c[0x0][0x370] ;  /* 0x00006e00ff3d77ac */ /* 0x000ea20008000800 */
[----:B------:R-:W-:Y:S01]  /*16c0*/  IMAD.MOV.U32 R8, RZ, RZ, 0x1 ;  /* 0x00000001ff087424 */ /* 0x000fe200078e00ff */
[----:B------:R-:W3:Y:S01]  /*16d0*/  LDCU.64 UR46, c[0x0][0x348] ;  /* 0x00006900ff2e77ac */ /* 0x000ee20008000a00 */
[----:B------:R-:W-:-:S02]  /*16e0*/  USHF.R.U32.HI UR65, URZ, 0x5, UR37 ;  /* 0x00000005ff417899 */ /* 0x000fc40008011625 */
[----:B-1----:R-:W-:Y:S02]  /*16f0*/  UIADD3 UR5, UPT, UPT, UR6, 0x7f, URZ ;  /* 0x0000007f06057890 */ /* 0x002fe4000fffe0ff */
[----:B------:R-:W-:Y:S02]  /*1700*/  UIADD3 UR66, UPT, UPT, UR6, 0xfe, URZ ;  /* 0x000000fe06427890 */ /* 0x000fe4000fffe0ff */
[----:B------:R-:W-:Y:S01]  /*1710*/  USHF.R.S32.HI UR4, URZ, 0x1f, UR5 ;  /* 0x0000001fff047899 */ /* 0x000fe20008011405 */
[----:B------:R-:W1:Y:S03]  /*1720*/  LDCU UR55, c[0x0][0x374] ;  /* 0x00006e80ff3777ac */ /* 0x000e660008000800 */
[----:B------:R-:W-:Y:S02]  /*1730*/  ULEA.HI UR4, UR4, UR5, URZ, 0x7 ;  /* 0x0000000504047291 */ /* 0x000fe4000f8f38ff */
[----:B------:R-:W-:-:S02]  /*1740*/  USEL UR38, UR38, 0x2, UP1 ;  /* 0x0000000226267887 */ /* 0x000fc40008800000 */
[----:B------:R-:W-:Y:S02]  /*1750*/  USHF.R.S32.HI UR63, URZ, 0x7, UR4 ;  /* 0x00000007ff3f7899 */ /* 0x000fe40008011404 */
[----:B------:R-:W-:Y:S02]  /*1760*/  UIADD3 UR4, UPT, UPT, UR6, -0x1, URZ ;  /* 0xffffffff06047890 */ /* 0x000fe4000fffe0ff */
[----:B------:R-:W-:Y:S02]  /*1770*/  UISETP.LT.U32.AND UP0, UPT, UR63, 0x3, UPT ;  /* 0x000000033f00788c */ /* 0x000fe4000bf01070 */
[----:B------:R-:W-:Y:S02]  /*1780*/  UISETP.GE.U32.AND UP2, UPT, UR4, -0xff, UPT ;  /* 0xffffff010400788c */ /* 0x000fe4000bf46070 */
[----:B------:R-:W-:Y:S01]  /*1790*/  USEL UR62, UR63, 0x3, UP0 ;  /* 0x000000033f3e7887 */ /* 0x000fe20008000000 */
[----:B------:R-:W-:-:S03]  /*17a0*/  UMOV UR23, URZ ;  /* 0x000000ff00177c82 */ /* 0x000fc60008000000 */
[----:B------:R-:W-:Y:S02]  /*17b0*/  UIADD3 UR29, UPT, UPT, UR62, -0x1, URZ ;  /* 0xffffffff3e1d7890 */ /* 0x000fe4000fffe0ff */
[----:B------:R-:W-:-:S03]  /*17c0*/  UIADD3 UR64, UPT, UPT, UR63, -UR62, URZ ;  /* 0x8000003e3f407290 */ /* 0x000fc6000fffe0ff */
[----:B------:R-:W-:-:S04]  /*17d0*/  @UP2 UIADD3 UR29, UPT, UPT, UR62, URZ, URZ ;  /* 0x000000ff3e1d2290 */ /* 0x000fc8000fffe0ff */
[----:B-123--:R-:W-:-:S12]  /*17e0*/  UIADD3 UR29, UPT, UPT, UR29, 0x1, URZ ;  /* 0x000000011d1d7890 */ /* 0x00efd8000fffe0ff */
.L_x_46:
[----:B------:R-:W-:Y:S01]  /*17f0*/  UISETP.NE.AND UP0, UPT, UR54, URZ, UPT ;  /* 0x000000ff3600728c */ /* 0x000fe2000bf05270 */
[----:B------:R-:W1:Y:S08]  /*1800*/  S2UR UR54, SR_CgaCtaId ;  /* 0x00000000003679c3 */ /* 0x000e700000008800 */
[----:B---3--:R-:W-:Y:S05]  /*1810*/  BRA.U UP0, `(.L_x_23) ;  /* 0x0000000100347547 */ /* 0x008fea000b800000 */
[----:B------:R-:W2:Y:S01]  /*1820*/  S2R R0, SR_CgaCtaId ;  /* 0x0000000000007919 */ /* 0x000ea20000008800 */
[----:B------:R-:W-:-:S04]  /*1830*/  MOV R2, 0x400 ;  /* 0x0000040000027802 */ /* 0x000fc80000000f00 */
[----:B--2---:R-:W-:Y:S02]  /*1840*/  LEA R0, R0, R2, 0x18 ;  /* 0x0000000200007211 */ /* 0x004fe400078ec0ff */
[----:B------:R-:W-:-:S03]  /*1850*/  SHF.L.U32 R2, R8, 0x1f, RZ ;  /* 0x0000001f08027819 */ /* 0x000fc600000006ff */
[----:B------:R-:W-:-:S04]  /*1860*/  IMAD R0, R9, 0x8, R0 ;  /* 0x0000000809007824 */ /* 0x000fc800078e0200 */
[----:B------:R-:W2:Y:S02]  /*1870*/  SYNCS.PHASECHK.TRANS64.TRYWAIT P0, [R0+URZ+0xe0], R2 ;  /* 0x0000e002000075a7 */ /* 0x000ea400080011ff */
[----:B--2---:R-:W-:Y:S05]  /*1880*/  @!P0 BRA `(.L_x_24) ;  /* 0x0000006400148947 */ /* 0x004fea0003800000 */
.L_x_125:
[----:B------:R-:W-:Y:S01]  /*1890*/  VIADD R9, R9, 0x1 ;  /* 0x0000000109097836 */ /* 0x000fe20000000000 */
[----:B------:R2:W-:Y:S04]  /*18a0*/  SYNCS.ARRIVE.TRANS64.A1T0 RZ, [R0+URZ+0xd0], RZ ;  /* 0x0000d0ff00ff79a7 */ /* 0x0005e800081000ff */
[----:B------:R-:W-:-:S04]  /*18b0*/  ISETP.NE.AND P0, PT, R9, 0x2, PT ;  /* 0x000000020900780c */ /* 0x000fc80003f05270 */
[----:B------:R-:W-:Y:S02]  /*18c0*/  SEL R9, R9, RZ, P0 ;  /* 0x000000ff09097207 */ /* 0x000fe40000000000 */
[----:B--2---:R-:W-:-:S04]  /*18d0*/  SEL R0, RZ, 0x1, P0 ;  /* 0x00000001ff007807 */ /* 0x004fc80000000000 */
[----:B------:R-:W-:-:S07]  /*18e0*/  LOP3.LUT R8, R8, R0, RZ, 0x3c, !PT ;  /* 0x0000000008087212 */ /* 0x000fce00078e3cff */
.L_x_23:
[----:B------:R-:W-:Y:S01]  /*18f0*/  UMOV UR22, 0x400 ;  /* 0x0000040000167882 */ /* 0x000fe20000000000 */
[----:B------:R-:W-:Y:S01]  /*1900*/  SHF.L.U32 R0, R12, 0x1f, RZ ;  /* 0x0000001f0c007819 */ /* 0x000fe200000006ff */
[----:B-1----:R-:W-:Y:S02]  /*1910*/  ULEA UR22, UR54, UR22, 0x18 ;  /* 0x0000001636167291 */ /* 0x002fe4000f8ec0ff */
[----:B------:R-:W-:Y:S02]  /*1920*/  UISETP.GE.U32.AND UP0, UPT, UR66, 0xff, UPT ;  /* 0x000000ff4200788c */ /* 0x000fe4000bf06070 */
[----:B------:R-:W-:Y:S02]  /*1930*/  ULEA UR4, UR23, UR22, 0x3 ;  /* 0x0000001617047291 */ /* 0x000fe4000f8e18ff */
[----:B------:R-:W-:Y:S02]  /*1940*/  USHF.L.U32 UR27, UR27, 0x6, URZ ;  /* 0x000000061b1b7899 */ /* 0x000fe400080006ff */
[----:B------:R-:W-:Y:S01]  /*1950*/  ULEA UR59, UR25, UR65, 0x6 ;  /* 0x00000041193b7291 */ /* 0x000fe2000f8e30ff */
[----:B------:R-:W-:-:S04]  /*1960*/  UMOV UR15, URZ ;  /* 0x000000ff000f7c82 */ /* 0x000fc80008000000 */
[----:B------:R1:W2:Y:S01]  /*1970*/  SYNCS.PHASECHK.TRANS64.TRYWAIT P1, [UR4+0x18], R0 ;  /* 0x00001800ff0075a7 */ /* 0x0002a20008021104 */
[----:B------:R-:W-:Y:S06]  /*1980*/  BRA.U !UP0, `(.L_x_25) ;  /* 0x00000005085c7547 */ /* 0x000fec000b800000 */
[----:B------:R-:W-:Y:S01]  /*1990*/  UMOV UR21, URZ ;  /* 0x000000ff00157c82 */ /* 0x000fe20008000000 */
[----:B------:R-:W-:-:S05]  /*19a0*/  UMOV UR14, UR23 ;  /* 0x00000017000e7c82 */ /* 0x000fca0008000000 */
.L_x_33:
[----:B------:R-:W-:Y:S01]  /*19b0*/  ULEA UR57, UR14, UR22, 0x3 ;  /* 0x000000160e397291 */ /* 0x000fe2000f8e18ff */
[----:B--2---:R-:W-:Y:S01]  /*19c0*/  @!P4 MOV R2, 0x10000 ;  /* 0x000100000002c802 */ /* 0x004fe20000000f00 */
[----:B--23--:R-:W-:Y:S10]  /*19d0*/  @P1 BRA `(.L_x_26) ;  /* 0x00000000000c1947 */ /* 0x00cff40003800000 */
[----:B------:R-:W-:-:S04]  /*19e0*/  SHF.L.U32 R3, R12, 0x1f, RZ ;  /* 0x0000001f0c037819 */ /* 0x000fc800000006ff */
[----:B------:R-:W2:Y:S02]  /*19f0*/  SYNCS.PHASECHK.TRANS64.TRYWAIT P0, [UR57+0x18], R3 ;  /* 0x00001803ff0075a7 */ /* 0x000ea40008001139 */
[----:B--2---:R-:W-:Y:S05]  /*1a00*/  @!P0 BRA `(.L_x_27) ;  /* 0x0000006000c88947 */ /* 0x004fea0003800000 */
.L_x_26:
[----:B------:R2:W-:Y:S01]  /*1a10*/  @!P4 SYNCS.ARRIVE.TRANS64 RZ, [UR57], R2 ;  /* 0x00000002ffffc9a7 */ /* 0x0005e20008000039 */
[----:B------:R-:W-:-:S04]  /*1a20*/  ULOP3.LUT UR4, UR38, 0x2, URZ, 0xfc, !UPT ;  /* 0x0000000226047892 */ /* 0x000fc8000f8efcff */
[----:B------:R-:W-:-:S09]  /*1a30*/  UISETP.NE.AND UP0, UPT, UR4, 0x2, UPT ;  /* 0x000000020400788c */ /* 0x000fd2000bf05270 */
[----:B------:R-:W-:Y:S05]  /*1a40*/  BRA.U UP0, `(.L_x_28) ;  /* 0x0000000100047547 */ /* 0x000fea000b800000 */
[----:B------:R-:W-:Y:S05]  /*1a50*/  BPT.TRAP 0x1 ;  /* 0x000000040000795c */ /* 0x000fea0000300000 */
.L_x_28:
[----:B------:R-:W-:Y:S04]  /*1a60*/  BSSY.RECONVERGENT B0, `(.L_x_29) ;  /* 0x0000003000007945 */ /* 0x000fe80003800200 */
[----:B------:R-:W-:Y:S05]  /*1a70*/  @P3 BRA `(.L_x_30) ;  /* 0x0000000000043947 */ /* 0x000fea0003800000 */
[----:B------:R-:W-:Y:S05]  /*1a80*/  BPT.TRAP 0x1 ;  /* 0x000000040000795c */ /* 0x000fea0000300000 */
.L_x_30:
[----:B------:R-:W-:Y:S05]  /*1a90*/  BSYNC.RECONVERGENT B0 ;  /* 0x0000000000007941 */ /* 0x000fea0003800200 */
.L_x_29:
[----:B------:R-:W-:Y:S01]  /*1aa0*/  UIADD3 UR4, UPT, UPT, UR14, 0x1, URZ ;  /* 0x000000010e047890 */ /* 0x000fe2000fffe0ff */
[----:B------:R-:W-:Y:S01]  /*1ab0*/  BSSY.RECONVERGENT B0, `(.L_x_31) ;  /* 0x000003f000007945 */ /* 0x000fe20003800200 */
[----:B------:R-:W-:Y:S02]  /*1ac0*/  ELECT P0, URZ, PT ;  /* 0x0000000000ff782f */ /* 0x000fe40003800000 */
[----:B------:R-:W-:-:S04]  /*1ad0*/  UISETP.NE.AND UP0, UPT, UR4, 0x3, UPT ;  /* 0x000000030400788c */ /* 0x000fc8000bf05270 */
[----:B------:R-:W-:Y:S02]  /*1ae0*/  USEL UR5, URZ, 0x1, UP0 ;  /* 0x00000001ff057887 */ /* 0x000fe40008000000 */
[----:B------:R-:W-:-:S04]  /*1af0*/  USEL UR23, UR4, URZ, UP0 ;  /* 0x000000ff04177287 */ /* 0x000fc80008000000 */
[----:B------:R-:W-:Y:S01]  /*1b00*/  ULEA UR4, UR23, UR22, 0x3 ;  /* 0x0000001617047291 */ /* 0x000fe2000f8e18ff */
[----:B------:R-:W-:-:S04]  /*1b10*/  LOP3.LUT R12, R12, UR5, RZ, 0x3c, !PT ;  /* 0x000000050c0c7c12 */ /* 0x000fc8000f8e3cff */
[----:B-1----:R-:W-:-:S04]  /*1b20*/  SHF.L.U32 R0, R12, 0x1f, RZ ;  /* 0x0000001f0c007819 */ /* 0x002fc800000006ff */
[----:B------:R1:W3:Y:S01]  /*1b30*/  SYNCS.PHASECHK.TRANS64.TRYWAIT P1, [UR4+0x18], R0 ;  /* 0x00001800ff0075a7 */ /* 0x0002e20008021104 */
[----:B------:R-:W-:Y:S05]  /*1b40*/  @!P0 BRA `(.L_x_32) ;  /* 0x0000000000d48947 */ /* 0x000fea0003800000 */
[----:B------:R-:W-:Y:S02]  /*1b50*/  USHF.L.U32 UR13, UR14, 0xf, URZ ;  /* 0x0000000f0e0d7899 */ /* 0x000fe400080006ff */
[----:B------:R-:W-:Y:S02]  /*1b60*/  UIADD3 UR4, UP1, UPT, UR46, 0x80, URZ ;  /* 0x000000802e047890 */ /* 0x000fe4000ff3e0ff */
[----:B------:R-:W-:Y:S02]  /*1b70*/  ULEA UR32, UR37, UR13, 0x2 ;  /* 0x0000000d25207291 */ /* 0x000fe4000f8e10ff */
[----:B------:R-:W-:Y:S02]  /*1b80*/  USHF.L.U32 UR58, UR21, 0x7, URZ ;  /* 0x00000007153a7899 */ /* 0x000fe400080006ff */
[----:B------:R-:W-:Y:S02]  /*1b90*/  UIADD3 UR32, UPT, UPT, UR22, UR32, URZ ;  /* 0x0000002016207290 */ /* 0x000fe4000fffe0ff */
[----:B------:R-:W-:-:S02]  /*1ba0*/  UIADD3 UR6, UP0, UPT, UR46, 0x180, URZ ;  /* 0x000001802e067890 */ /* 0x000fc4000ff1e0ff */
[----:B------:R-:W-:Y:S02]  /*1bb0*/  UIADD3.X UR5, UPT, UPT, URZ, UR47, URZ, UP1, !UPT ;  /* 0x0000002fff057290 */ /* 0x000fe40008ffe4ff */
[----:B------:R-:W-:Y:S02]  /*1bc0*/  UIADD3 UR13, UPT, UPT, UR22, UR13, URZ ;  /* 0x0000000d160d7290 */ /* 0x000fe4000fffe0ff */
[----:B------:R-:W-:Y:S02]  /*1bd0*/  UIADD3 UR56, UPT, UPT, UR32, 0x6800, URZ ;  /* 0x0000680020387890 */ /* 0x000fe4000fffe0ff */
[----:B------:R-:W-:Y:S02]  /*1be0*/  UIADD3 UR50, UPT, UPT, UR58, 0x20, URZ ;  /* 0x000000203a327890 */ /* 0x000fe4000fffe0ff */
[----:B------:R-:W-:Y:S02]  /*1bf0*/  UIADD3 UR48, UPT, UPT, UR32, 0x8800, URZ ;  /* 0x0000880020307890 */ /* 0x000fe4000fffe0ff */
[----:B------:R-:W-:-:S02]  /*1c00*/  UIADD3 UR42, UPT, UPT, UR58, 0x40, URZ ;  /* 0x000000403a2a7890 */ /* 0x000fc4000fffe0ff */
[----:B------:R-:W-:Y:S02]  /*1c10*/  UIADD3 UR40, UPT, UPT, UR32, 0xa800, URZ ;  /* 0x0000a80020287890 */ /* 0x000fe4000fffe0ff */
[----:B------:R-:W-:Y:S02]  /*1c20*/  UIADD3 UR34, UPT, UPT, UR58, 0x60, URZ ;  /* 0x000000603a227890 */ /* 0x000fe4000fffe0ff */
[----:B------:R-:W-:Y:S02]  /*1c30*/  UIADD3 UR32, UPT, UPT, UR32, 0xc800, URZ ;  /* 0x0000c80020207890 */ /* 0x000fe4000fffe0ff */
[----:B------:R-:W-:Y:S02]  /*1c40*/  UIADD3.X UR7, UPT, UPT, URZ, UR47, URZ, UP0, !UPT ;  /* 0x0000002fff077290 */ /* 0x000fe400087fe4ff */
[----:B------:R-:W-:Y:S02]  /*1c50*/  UIADD3 UR24, UPT, UPT, UR13, 0x1e800, URZ ;  /* 0x0001e8000d187890 */ /* 0x000fe4000fffe0ff */
[----:B------:R-:W-:Y:S01]  /*1c60*/  UIADD3 UR8, UPT, UPT, UR13, 0x20800, URZ ;  /* 0x000208000d087890 */ /* 0x000fe2000fffe0ff */
[----:B------:R-:W-:Y:S01]  /*1c70*/  UMOV UR15, 0x30000 ;  /* 0x00030000000f7882 */ /* 0x000fe20000000000 */
[----:B------:R-:W-:Y:S01]  /*1c80*/  UMOV UR30, 0x0 ;  /* 0x00000000001e7882 */ /* 0x000fe20000000000 */
[----:B------:R-:W-:Y:S01]  /*1c90*/  UMOV UR31, 0x10000000 ;  /* 0x10000000001f7882 */ /* 0x000fe20000000000 */
[----:B------:R-:W-:Y:S01]  /*1ca0*/  UMOV UR49, UR57 ;  /* 0x0000003900317c82 */ /* 0x000fe20008000000 */
[----:B------:R-:W-:Y:S01]  /*1cb0*/  UMOV UR51, UR59 ;  /* 0x0000003b00337c82 */ /* 0x000fe20008000000 */
[----:B------:R-:W-:Y:S01]  /*1cc0*/  UMOV UR52, UR60 ;  /* 0x0000003c00347c82 */ /* 0x000fe20008000000 */
[----:B------:R-:W-:Y:S01]  /*1cd0*/  UMOV UR41, UR57 ;  /* 0x0000003900297c82 */ /* 0x000fe20008000000 */
[----:B------:R-:W-:Y:S01]  /*1ce0*/  UMOV UR43, UR59 ;  /* 0x0000003b002b7c82 */ /* 0x000fe20008000000 */
[----:B------:R-:W-:Y:S01]  /*1cf0*/  UMOV UR44, UR60 ;  /* 0x0000003c002c7c82 */ /* 0x000fe20008000000 */
[----:B------:R-:W-:Y:S01]  /*1d00*/  UTMALDG.3D.MULTICAST [UR56], [UR4], UR15, desc[UR30] ;  /* 0x00001e38040073b4 */ /* 0x000fe2000801180f */
[----:B------:R-:W-:Y:S01]  /*1d10*/  UMOV UR33, UR57 ;  /* 0x0000003900217c82 */ /* 0x000fe20008000000 */
        /* <DEDUP_REMOVED lines=10> */
[----:B------:R-:W-:Y:S01]  /*1dc0*/  UIADD3 UR16, UPT, UPT, UR13, 0x22800, URZ ;  /* 0x000228000d107890 */ /* 0x000fe2000fffe0ff */
[----:B------:R-:W-:Y:S01]  /*1dd0*/  UMOV UR17, UR57 ;  /* 0x0000003900117c82 */ /* 0x000fe20008000000 */
[----:B------:R-:W-:Y:S01]  /*1de0*/  UMOV UR19, UR27 ;  /* 0x0000001b00137c82 */ /* 0x000fe20008000000 */
[----:B------:R-:W-:Y:S01]  /*1df0*/  UTMALDG.3D.MULTICAST [UR40], [UR4], UR15, desc[UR30] ;  /* 0x00001e28040073b4 */ /* 0x000fe2000801180f */
[----:B------:R-:W-:Y:S01]  /*1e00*/  UMOV UR20, UR60 ;  /* 0x0000003c00147c82 */ /* 0x000fe20008000000 */
[----:B------:R-:W-:Y:S01]  /*1e10*/  UMOV UR18, UR42 ;  /* 0x0000002a00127c82 */ /* 0x000fe20008000000 */
[----:B------:R-:W-:Y:S01]  /*1e20*/  UTMALDG.3D.MULTICAST [UR32], [UR4], UR15, desc[UR30] ;  /* 0x00001e20040073b4 */ /* 0x000fe2000801180f */
[----:B------:R-:W-:Y:S01]  /*1e30*/  UTMALDG.3D [UR24], [UR6], desc[UR30] ;  /* 0x00001e18060075b4 */ /* 0x000fe20008011000 */
[----:B------:R4:W-:Y:S01]  /*1e40*/  UTMALDG.3D [UR8], [UR6], desc[UR30] ;  /* 0x00001e08060075b4 */ /* 0x0009e20008011000 */
[----:B------:R1:W-:Y:S01]  /*1e50*/  UTMALDG.3D [UR16], [UR6], desc[UR30] ;  /* 0x00001e10060075b4 */ /* 0x0003e20008011000 */
[----:B----4-:R-:W-:Y:S01]  /*1e60*/  UIADD3 UR8, UPT, UPT, UR13, 0x24800, URZ ;  /* 0x000248000d087890 */ /* 0x010fe2000fffe0ff */
[----:B------:R-:W-:-:S08]  /*1e70*/  UMOV UR10, UR34 ;  /* 0x00000022000a7c82 */ /* 0x000fd00008000000 */
[----:B------:R1:W-:Y:S02]  /*1e80*/  UTMALDG.3D [UR8], [UR6], desc[UR30] ;  /* 0x00001e08060075b4 */ /* 0x0003e40008011000 */
[----:B-1----:R-:W-:Y:S01]  /*1e90*/  NOP ;  /* 0x0000000000007918 */ /* 0x002fe20000000000 */
.L_x_32:
[----:B------:R-:W-:Y:S05]  /*1ea0*/  BSYNC.RECONVERGENT B0 ;  /* 0x0000000000007941 */ /* 0x000fea0003800200 */
.L_x_31:
[----:B------:R-:W-:Y:S01]  /*1eb0*/  UIADD3 UR21, UPT, UPT, UR21, 0x1, URZ ;  /* 0x0000000115157890 */ /* 0x000fe2000fffe0ff */
[----:B------:R-:W-:Y:S01]  /*1ec0*/  UMOV UR14, UR23 ;  /* 0x00000017000e7c82 */ /* 0x000fe20008000000 */
[----:B------:R-:W-:Y:S02]  /*1ed0*/  UMOV UR15, UR29 ;  /* 0x0000001d000f7c82 */ /* 0x000fe40008000000 */
[----:B------:R-:W-:-:S09]  /*1ee0*/  UISETP.NE.AND UP0, UPT, UR21, UR29, UPT ;  /* 0x0000001d1500728c */ /* 0x000fd2000bf05270 */
[----:B------:R-:W-:Y:S05]  /*1ef0*/  BRA.U UP0, `(.L_x_33) ;  /* 0xfffffff900ac7547 */ /* 0x000fea000b83ffff */
.L_x_25:
[----:B------:R-:W-:Y:S01]  /*1f00*/  ULEA UR4, UR23, UR22, 0x3 ;  /* 0x0000001617047291 */ /* 0x000fe2000f8e18ff */
[----:B-1----:R-:W-:Y:S01]  /*1f10*/  SHF.L.U32 R0, R12, 0x1f, RZ ;  /* 0x0000001f0c007819 */ /* 0x002fe200000006ff */
[----:B------:R-:W-:Y:S01]  /*1f20*/  @!P2 SYNCS.ARRIVE.TRANS64.A1T0 RZ, [UR22+0x68], RZ ;  /* 0x000068ffffffa9a7 */ /* 0x000fe20008100016 */
[----:B------:R-:W-:-:S06]  /*1f30*/  UISETP.GT.AND UP0, UPT, UR63, UR62, UPT ;  /* 0x0000003e3f00728c */ /* 0x000fcc000bf04270 */
[----:B--23--:R1:W2:Y:S03]  /*1f40*/  SYNCS.PHASECHK.TRANS64.TRYWAIT P1, [UR4+0x18], R0 ;  /* 0x00001800ff0075a7 */ /* 0x00c2a60008021104 */
[----:B------:R-:W-:Y:S05]  /*1f50*/  BRA.U !UP0, `(.L_x_34) ;  /* 0x0000000508587547 */ /* 0x000fea000b800000 */
[----:B------:R-:W-:Y:S01]  /*1f60*/  UIADD3 UR21, UPT, UPT, UR64, UR15, URZ ;  /* 0x0000000f40157290 */ /* 0x000fe2000fffe0ff */
[----:B------:R-:W-:-:S11]  /*1f70*/  UMOV UR14, UR23 ;  /* 0x00000017000e7c82 */ /* 0x000fd60008000000 */
.L_x_42:
[----:B------:R-:W-:Y:S01]  /*1f80*/  ULEA UR57, UR14, UR22, 0x3 ;  /* 0x000000160e397291 */ /* 0x000fe2000f8e18ff */
[----:B--2---:R-:W-:Y:S01]  /*1f90*/  @!P4 MOV R2, 0x10000 ;  /* 0x000100000002c802 */ /* 0x004fe20000000f00 */
[----:B--23--:R-:W-:Y:S10]  /*1fa0*/  @P1 BRA `(.L_x_35) ;  /* 0x00000000000c1947 */ /* 0x00cff40003800000 */
[----:B------:R-:W-:-:S04]  /*1fb0*/  SHF.L.U32 R3, R12, 0x1f, RZ ;  /* 0x0000001f0c037819 */ /* 0x000fc800000006ff */
[----:B------:R-:W2:Y:S02]  /*1fc0*/  SYNCS.PHASECHK.TRANS64.TRYWAIT P0, [UR57+0x18], R3 ;  /* 0x00001803ff0075a7 */ /* 0x000ea40008001139 */
[----:B--2---:R-:W-:Y:S05]  /*1fd0*/  @!P0 BRA `(.L_x_36) ;  /* 0x0000005c006c8947 */ /* 0x004fea0003800000 */
.L_x_35:
[----:B------:R2:W-:Y:S01]  /*1fe0*/  @!P4 SYNCS.ARRIVE.TRANS64 RZ, [UR57], R2 ;  /* 0x00000002ffffc9a7 */ /* 0x0005e20008000039 */
[----:B------:R-:W-:-:S04]  /*1ff0*/  ULOP3.LUT UR4, UR38, 0x2, URZ, 0xfc, !UPT ;  /* 0x0000000226047892 */ /* 0x000fc8000f8efcff */
[----:B------:R-:W-:-:S09]  /*2000*/  UISETP.NE.AND UP0, UPT, UR4, 0x2, UPT ;  /* 0x000000020400788c */ /* 0x000fd2000bf05270 */
[----:B------:R-:W-:Y:S05]  /*2010*/  BRA.U UP0, `(.L_x_37) ;  /* 0x0000000100047547 */ /* 0x000fea000b800000 */
[----:B------:R-:W-:Y:S05]  /*2020*/  BPT.TRAP 0x1 ;  /* 0x000000040000795c */ /* 0x000fea0000300000 */
.L_x_37:
[----:B------:R-:W-:Y:S04]  /*2030*/  BSSY.RECONVERGENT B0, `(.L_x_38) ;  /* 0x0000003000007945 */ /* 0x000fe80003800200 */
[----:B------:R-:W-:Y:S05]  /*2040*/  @P3 BRA `(.L_x_39) ;  /* 0x0000000000043947 */ /* 0x000fea0003800000 */
[----:B------:R-:W-:Y:S05]  /*2050*/  BPT.TRAP 0x1 ;  /* 0x000000040000795c */ /* 0x000fea0000300000 */
.L_x_39:
[----:B------:R-:W-:Y:S05]  /*2060*/  BSYNC.RECONVERGENT B0 ;  /* 0x0000000000007941 */ /* 0x000fea0003800200 */
.L_x_38:
        /* <DEDUP_REMOVED lines=55> */
[----:B------:R4:W-:Y:S01]  /*23e0*/  UTMALDG.3D.MULTICAST [UR32], [UR4], UR16, desc[UR30] ;  /* 0x00001e20040073b4 */ /* 0x0009e20008011810 */
[----:B------:R-:W-:Y:S01]  /*23f0*/  UTMALDG.3D [UR24], [UR6], desc[UR30] ;  /* 0x00001e18060075b4 */ /* 0x000fe20008011000 */
[----:B------:R2:W-:Y:S01]  /*2400*/  UTMALDG.3D [UR8], [UR6], desc[UR30] ;  /* 0x00001e08060075b4 */ /* 0x0005e20008011000 */
[----:B----4-:R-:W-:-:S09]  /*2410*/  UIADD3 UR16, UPT, UPT, UR13, 0x22800, URZ ;  /* 0x000228000d107890 */ /* 0x010fd2000fffe0ff */
[----:B------:R4:W-:Y:S01]  /*2420*/  UTMALDG.3D [UR16], [UR6], desc[UR30] ;  /* 0x00001e10060075b4 */ /* 0x0009e20008011000 */
[----:B--2---:R-:W-:Y:S01]  /*2430*/  UIADD3 UR8, UPT, UPT, UR13, 0x24800, URZ ;  /* 0x000248000d087890 */ /* 0x004fe2000fffe0ff */
[----:B------:R-:W-:-:S08]  /*2440*/  UMOV UR10, UR34 ;  /* 0x00000022000a7c82 */ /* 0x000fd00008000000 */
[----:B------:R4:W-:Y:S02]  /*2450*/  UTMALDG.3D [UR8], [UR6], desc[UR30] ;  /* 0x00001e08060075b4 */ /* 0x0009e40008011000 */
[----:B----4-:R-:W-:Y:S01]  /*2460*/  NOP ;  /* 0x0000000000007918 */ /* 0x010fe20000000000 */
.L_x_41:
[----:B------:R-:W-:Y:S05]  /*2470*/  BSYNC.RECONVERGENT B0 ;  /* 0x0000000000007941 */ /* 0x000fea0003800200 */
.L_x_40:
[----:B------:R-:W-:Y:S01]  /*2480*/  UIADD3 UR15, UPT, UPT, UR15, 0x1, URZ ;  /* 0x000000010f0f7890 */ /* 0x000fe2000fffe0ff */
[----:B------:R-:W-:-:S03]  /*2490*/  UMOV UR14, UR23 ;  /* 0x00000017000e7c82 */ /* 0x000fc60008000000 */
[----:B------:R-:W-:-:S09]  /*24a0*/  UISETP.NE.AND UP0, UPT, UR15, UR21, UPT ;  /* 0x000000150f00728c */ /* 0x000fd2000bf05270 */
[----:B------:R-:W-:Y:S05]  /*24b0*/  BRA.U UP0, `(.L_x_42) ;  /* 0xfffffff900b07547 */ /* 0x000fea000b83ffff */
.L_x_34:
[C---:B------:R-:W-:Y:S01]  /*24c0*/  LEA R3, R11.reuse, UR22, 0x3 ;  /* 0x000000160b037c11 */ /* 0x040fe2000f8e18ff */
[----:B------:R-:W-:Y:S01]  /*24d0*/  NOP ;  /* 0x0000000000007918 */ /* 0x000fe20000000000 */
[----:B-1----:R-:W-:Y:S02]  /*24e0*/  SHF.L.U32 R0, R10, 0x1f, RZ ;  /* 0x0000001f0a007819 */ /* 0x002fe400000006ff */
[----:B------:R-:W-:Y:S02]  /*24f0*/  LEA R4, R11, UR22, 0x4 ;  /* 0x000000160b047c11 */ /* 0x000fe4000f8e20ff */
[----:B------:R-:W1:Y:S02]  /*2500*/  SYNCS.PHASECHK.TRANS64.TRYWAIT P0, [R3+URZ+0x70], R0 ;  /* 0x00007000030075a7 */ /* 0x000e6400080011ff */
[----:B-1----:R-:W-:Y:S05]  /*2510*/  @!P0 BRA `(.L_x_43) ;  /* 0x0000005800348947 */ /* 0x002fea0003800000 */
.L_x_128:
[----:B------:R-:W4:Y:S01]  /*2520*/  LDS.128 R4, [R4+0x100] ;  /* 0x0001000004047984 */ /* 0x000f220000000c00 */
[----:B------:R-:W-:Y:S01]  /*2530*/  UISETP.GE.AND UP0, UPT, UR39, 0x1, UPT ;  /* 0x000000012700788c */ /* 0x000fe2000bf06270 */
[----:B------:R-:W-:Y:S01]  /*2540*/  @!PT LDS RZ, [RZ] ;  /* 0x00000000fffff984 */ /* 0x000fe20000000800 */
[----:B------:R-:W-:Y:S01]  /*2550*/  @!PT LDS RZ, [RZ] ;  /* 0x00000000fffff984 */ /* 0x000fe20000000800 */
[----:B------:R-:W-:Y:S01]  /*2560*/  @!PT LDS RZ, [RZ] ;  /* 0x00000000fffff984 */ /* 0x000fe20000000800 */
[----:B------:R-:W-:Y:S01]  /*2570*/  @!PT LDS RZ, [RZ] ;  /* 0x00000000fffff984 */ /* 0x000fe20000000800 */
[----:B------:R1:W-:Y:S06]  /*2580*/  MEMBAR.ALL.CTA ;  /* 0x0000000000007992 */ /* 0x0003ec0000008000 */
[----:B-1----:R-:W1:Y:S01]  /*2590*/  FENCE.VIEW.ASYNC.S ;  /* 0x00000000000073c6 */ /* 0x002e620000000000 */
[----:B----4-:R-:W-:-:S13]  /*25a0*/  LOP3.LUT P0, RZ, R6, 0x1, RZ, 0xc0, !PT ;  /* 0x0000000106ff7812 */ /* 0x010fda000780c0ff */
[----:B-1----:R-:W-:Y:S01]  /*25b0*/  VOTEU.ANY UP1, P0 ;  /* 0x0000000000ff7886 */ /* 0x002fe20000020100 */
[----:B------:R-:W-:-:S13]  /*25c0*/  PLOP3.LUT P0, PT, PT, PT, UP1, 0x80, 0x8 ;  /* 0x000000000008781c */ /* 0x000fda0003f0f018 */
[----:B------:R-:W-:Y:S02]  /*25d0*/  @P0 LOP3.LUT R0, R5, 0xffff, RZ, 0xc0, !PT ;  /* 0x0000ffff05000812 */ /* 0x000fe400078ec0ff */
[----:B--2---:R-:W-:Y:S02]  /*25e0*/  @P0 MOV R2, R4 ;  /* 0x0000000400020202 */ /* 0x004fe40000000f00 */
[----:B------:R-:W-:Y:S01]  /*25f0*/  @P0 R2UR UR5, R0 ;  /* 0x00000000000502ca */ /* 0x000fe200000e0000 */
[----:B------:R-:W-:Y:S01]  /*2600*/  VIADD R0, R3, 0x80 ;  /* 0x0000008003007836 */ /* 0x000fe20000000000 */
[----:B------:R-:W-:Y:S02]  /*2610*/  @P0 SHF.R.U32.HI R4, RZ, 0x10, R5 ;  /* 0x00000010ff040819 */ /* 0x000fe40000011605 */
[----:B------:R-:W-:Y:S02]  /*2620*/  @P0 R2UR UR6, R2 ;  /* 0x00000000020602ca */ /* 0x000fe400000e0000 */
[----:B------:R-:W-:-:S02]  /*2630*/  PRMT R0, RZ, 0x654, R0 ;  /* 0x00000654ff007816 */ /* 0x000fc40000000000 */
[----:B------:R-:W-:Y:S02]  /*2640*/  @P0 R2UR UR4, R4 ;  /* 0x00000000040402ca */ /* 0x000fe400000e0000 */
[----:B------:R1:W-:Y:S03]  /*2650*/  SYNCS.ARRIVE.TRANS64.RED.A1T0 RZ, [R0+URZ], RZ ;  /* 0x000000ff00ff79a7 */ /* 0x0003e600081004ff */
[----:B------:R-:W-:-:S04]  /*2660*/  @UP1 UMOV UR45, UR5 ;  /* 0x00000005002d1c82 */ /* 0x000fc80008000000 */
[----:B------:R-:W-:-:S04]  /*2670*/  @UP1 UMOV UR53, UR6 ;  /* 0x0000000600351c82 */ /* 0x000fc80008000000 */
[----:B------:R-:W-:Y:S01]  /*2680*/  @UP1 UMOV UR60, UR4 ;  /* 0x00000004003c1c82 */ /* 0x000fe20008000000 */
[----:B------:R-:W-:Y:S05]  /*2690*/  BRA.U !UP0, `(.L_x_44) ;  /* 0x0000000108d47547 */ /* 0x000fea000b800000 */
[----:B------:R-:W2:Y:S01]  /*26a0*/  LDCU.128 UR12, c[0x0][0xb10] ;  /* 0x00016200ff0c77ac */ /* 0x000ea20008000c00 */
[----:B------:R-:W4:Y:S01]  /*26b0*/  LDCU UR21, c[0x0][0xb20] ;  /* 0x00016400ff1577ac */ /* 0x000f220008000800 */
[----:B------:R-:W3:Y:S01]  /*26c0*/  LDCU UR20, c[0x0][0xb0c] ;  /* 0x00016180ff1477ac */ /* 0x000ee20008000800 */
[----:B------:R-:W1:Y:S01]  /*26d0*/  LDCU.64 UR8, c[0x0][0xb28] ;  /* 0x00016500ff0877ac */ /* 0x000e620008000a00 */
[----:B------:R-:W-:Y:S02]  /*26e0*/  UISETP.NE.AND UP3, UPT, UR39, 0x1, UPT ;  /* 0x000000012700788c */ /* 0x000fe4000bf65270 */
[----:B--2---:R-:W-:Y:S02]  /*26f0*/  UIMAD.WIDE.U32 UR6, UR55, UR15, URZ ;  /* 0x0000000f370672a5 */ /* 0x004fe4000f8e00ff */
[----:B------:R-:W-:Y:S02]  /*2700*/  UIMAD.WIDE.U32 UR4, UR61, UR12, URZ ;  /* 0x0000000c3d0472a5 */ /* 0x000fe4000f8e00ff */
[----:B------:R-:W-:-:S02]  /*2710*/  UISETP.NE.AND UP0, UPT, UR14, 0x1, UPT ;  /* 0x000000010e00788c */ /* 0x000fc4000bf05270 */
[----:B------:R-:W-:Y:S01]  /*2720*/  UIMAD.WIDE.U32 UR18, UR45, UR15, URZ ;  /* 0x0000000f2d1272a5 */ /* 0x000fe2000f8e00ff */
[----:B------:R-:W-:Y:S02]  /*2730*/  UMOV UR6, UR7 ;  /* 0x0000000700067c82 */ /* 0x000fe40008000000 */
[----:B------:R-:W-:Y:S01]  /*2740*/  UMOV UR4, UR5 ;  /* 0x0000000500047c82 */ /* 0x000fe20008000000 */
[----:B----4-:R-:W-:Y:S02]  /*2750*/  USHF.R.U32.HI UR6, URZ, UR21, UR6 ;  /* 0x00000015ff067299 */ /* 0x010fe40008011606 */
[----:B---3--:R-:W-:Y:S02]  /*2760*/  UISETP.NE.AND UP2, UPT, UR20, 0x1, UPT ;  /* 0x000000011400788c */ /* 0x008fe4000bf45270 */
[----:B------:R-:W-:Y:S02]  /*2770*/  USHF.R.U32.HI UR4, URZ, UR13, UR4 ;  /* 0x0000000dff047299 */ /* 0x000fe40008011604 */
[----:B------:R-:W-:-:S02]  /*2780*/  USEL UR5, UR55, UR6, !UP0 ;  /* 0x0000000637057287 */ /* 0x000fc4000c000000 */
[----:B------:R-:W-:Y:S02]  /*2790*/  USEL UR6, UR61, UR4, !UP2 ;  /* 0x000000043d067287 */ /* 0x000fe4000d000000 */
[----:B-1----:R-:W-:Y:S01]  /*27a0*/  UIMAD.WIDE.U32 UR10, UR5, UR8, URZ ;  /* 0x00000008050a72a5 */ /* 0x002fe2000f8e00ff */
[----:B------:R-:W-:Y:S01]  /*27b0*/  UMOV UR4, UR19 ;  /* 0x0000001300047c82 */ /* 0x000fe20008000000 */
[----:B------:R-:W-:Y:S02]  /*27c0*/  UIMAD.WIDE.U32 UR16, UR53, UR12, URZ ;  /* 0x0000000c351072a5 */ /* 0x000fe4000f8e00ff */
[----:B------:R-:W-:-:S03]  /*27d0*/  UIMAD.WIDE.U32 UR18, UR6, UR8, URZ ;  /* 0x00000008061272a5 */ /* 0x000fc6000f8e00ff */
[----:B------:R-:W-:Y:S01]  /*27e0*/  UMOV UR10, UR11 ;  /* 0x0000000b000a7c82 */ /* 0x000fe20008000000 */
[----:B------:R-:W-:Y:S02]  /*27f0*/  USHF.R.U32.HI UR4, URZ, UR21, UR4 ;  /* 0x00000015ff047299 */ /* 0x000fe40008011604 */
[----:B------:R-:W-:Y:S01]  /*2800*/  @UP3 USHF.R.U32.HI UR5, URZ, UR9, UR10 ;  /* 0x00000009ff053299 */ /* 0x000fe2000801160a */
[----:B------:R-:W-:Y:S01]  /*2810*/  UMOV UR16, UR17 ;  /* 0x0000001100107c82 */ /* 0x000fe20008000000 */
[----:B------:R-:W-:Y:S01]  /*2820*/  UMOV UR18, UR19 ;  /* 0x0000001300127c82 */ /* 0x000fe20008000000 */
[----:B------:R-:W-:Y:S02]  /*2830*/  USHF.R.U32.HI UR13, URZ, UR13, UR16 ;  /* 0x0000000dff0d7299 */ /* 0x000fe40008011610 */
[----:B------:R-:W-:Y:S02]  /*2840*/  USEL UR4, UR45, UR4, !UP0 ;  /* 0x000000042d047287 */ /* 0x000fe4000c000000 */
[----:B------:R-:W-:-:S02]  /*2850*/  @UP3 USHF.R.U32.HI UR6, URZ, UR9, UR18 ;  /* 0x00000009ff063299 */ /* 0x000fc40008011612 */
[----:B------:R-:W-:Y:S02]  /*2860*/  UIMAD UR7, UR39, UR5, URZ ;  /* 0x00000005270772a4 */ /* 0x000fe4000f8e02ff */
[----:B------:R-:W-:Y:S02]  /*2870*/  USEL UR5, UR53, UR13, !UP2 ;  /* 0x0000000d35057287 */ /* 0x000fe4000d000000 */
[----:B------:R-:W-:Y:S02]  /*2880*/  UIMAD UR10, UR39, UR6, URZ ;  /* 0x00000006270a72a4 */ /* 0x000fe4000f8e02ff */
[----:B------:R-:W-:Y:S02]  /*2890*/  UISETP.GE.AND UP0, UPT, UR4, UR7, UPT ;  /* 0x000000070400728c */ /* 0x000fe4000bf06270 */
[----:B------:R-:W-:Y:S02]  /*28a0*/  UIMAD.WIDE.U32 UR12, UR4, UR8, URZ ;  /* 0x00000008040c72a5 */ /* 0x000fe4000f8e00ff */
[----:B------:R-:W-:-:S02]  /*28b0*/  UISETP.GE.OR UP0, UPT, UR5, UR10, UP0 ;  /* 0x0000000a0500728c */ /* 0x000fc40008706670 */
        /* <DEDUP_REMOVED lines=19> */
.L_x_44:
[----:B------:R-:W2:Y:S02]  /*29f0*/  LDCU UR4, c[0x0][0xb30] ;  /* 0x00016600ff0477ac */ /* 0x000ea40008000800 */
[----:B--2---:R-:W-:-:S09]  /*2a00*/  UISETP.NE.AND UP0, UPT, UR4, 0x1, UPT ;  /* 0x000000010400788c */ /* 0x004fd2000bf05270 */
[----:B------:R-:W-:Y:S05]  /*2a10*/  BRA.U UP0, `(.L_x_45) ;  /* 0x0000000100447547 */ /* 0x000fea000b800000 */
[----:B------:R-:W2:Y:S01]  /*2a20*/  LDCU.128 UR8, c[0x0][0xb10] ;  /* 0x00016200ff0877ac */ /* 0x000ea20008000c00 */
[----:B------:R-:W4:Y:S01]  /*2a30*/  LDCU UR12, c[0x0][0xb0c] ;  /* 0x00016180ff0c77ac */ /* 0x000f220008000800 */
[----:B------:R-:W1:Y:S01]  /*2a40*/  LDCU UR13, c[0x0][0xb20] ;  /* 0x00016400ff0d77ac */ /* 0x000e620008000800 */
[----:B--2---:R-:W-:Y:S02]  /*2a50*/  UIMAD.WIDE.U32 UR6, UR53, UR8, URZ ;  /* 0x00000008350672a5 */ /* 0x004fe4000f8e00ff */
[----:B------:R-:W-:Y:S02]  /*2a60*/  UIMAD.WIDE.U32 UR4, UR45, UR11, URZ ;  /* 0x0000000b2d0472a5 */ /* 0x000fe4000f8e00ff */
[----:B----4-:R-:W-:Y:S02]  /*2a70*/  UISETP.NE.AND UP2, UPT, UR12, 0x1, UPT ;  /* 0x000000010c00788c */ /* 0x010fe4000bf45270 */
[----:B------:R-:W-:Y:S01]  /*2a80*/  UISETP.NE.AND UP0, UPT, UR10, 0x1, UPT ;  /* 0x000000010a00788c */ /* 0x000fe2000bf05270 */
[----:B------:R-:W-:-:S02]  /*2a90*/  UMOV UR6, UR7 ;  /* 0x0000000700067c82 */ /* 0x000fc40008000000 */
[----:B------:R-:W-:Y:S01]  /*2aa0*/  UMOV UR4, UR5 ;  /* 0x0000000500047c82 */ /* 0x000fe20008000000 */
[----:B------:R-:W-:Y:S02]  /*2ab0*/  USHF.R.U32.HI UR6, URZ, UR9, UR6 ;  /* 0x00000009ff067299 */ /* 0x000fe40008011606 */
[----:B-1----:R-:W-:Y:S02]  /*2ac0*/  USHF.R.U32.HI UR4, URZ, UR13, UR4 ;  /* 0x0000000dff047299 */ /* 0x002fe40008011604 */
[----:B------:R-:W-:Y:S02]  /*2ad0*/  USEL UR5, UR53, UR6, !UP2 ;  /* 0x0000000635057287 */ /* 0x000fe4000d000000 */
[----:B------:R-:W-:-:S04]  /*2ae0*/  USEL UR4, UR45, UR4, !UP0 ;  /* 0x000000042d047287 */ /* 0x000fc8000c000000 */
[----:B------:R-:W-:Y:S02]  /*2af0*/  UIADD3 UR6, UPT, UPT, UR5, -UR4, URZ ;  /* 0x8000000405067290 */ /* 0x000fe4000fffe0ff */
[----:B------:R-:W-:Y:S02]  /*2b00*/  UIADD3 UR4, UPT, UPT, -UR5, UR4, URZ ;  /* 0x0000000405047290 */ /* 0x000fe4000fffe1ff */
[----:B------:R-:W-:Y:S02]  /*2b10*/  UIMAD UR45, UR6, UR10, UR45 ;  /* 0x0000000a062d72a4 */ /* 0x000fe4000f8e022d */
[----:B------:R-:W-:-:S12]  /*2b20*/  UIMAD UR53, UR4, UR12, UR53 ;  /* 0x0000000c043572a4 */ /* 0x000fd8000f8e0235 */
.L_x_45:
[----:B------:R-:W-:Y:S01]  /*2b30*/  VIADD R11, R11, 0x1 ;  /* 0x000000010b0b7836 */ /* 0x000fe20000000000 */
[----:B------:R-:W-:Y:S02]  /*2b40*/  R2UR UR5, R55 ;  /* 0x00000000370572ca */ /* 0x000fe400000e0000 */
[----:B------:R-:W-:Y:S02]  /*2b50*/  R2UR UR4, R54 ;  /* 0x00000000360472ca */ /* 0x000fe400000e0000 */
[C---:B------:R-:W-:Y:S02]  /*2b60*/  ISETP.NE.AND P0, PT, R11.reuse, 0x2, PT ;  /* 0x000000020b00780c */ /* 0x040fe40003f05270 */
[----:B------:R-:W-:Y:S02]  /*2b70*/  PLOP3.LUT P2, PT, PT, PT, PT, 0x80, 0x8 ;  /* 0x000000000008781c */ /* 0x000fe40003f4f070 */
[----:B-1----:R-:W-:Y:S02]  /*2b80*/  SEL R0, RZ, 0x1, P0 ;  /* 0x00000001ff007807 */ /* 0x002fe40000000000 */
[----:B------:R-:W-:-:S02]  /*2b90*/  SEL R11, R11, RZ, P0 ;  /* 0x000000ff0b0b7207 */ /* 0x000fc40000000000 */
[----:B------:R-:W-:Y:S01]  /*2ba0*/  LOP3.LUT R10, R10, R0, RZ, 0x3c, !PT ;  /* 0x000000000a0a7212 */ /* 0x000fe200078e3cff */
[----:B------:R-:W-:Y:S02]  /*2bb0*/  UIADD3 UR25, UPT, UPT, UR53, UR5, URZ ;  /* 0x0000000535197290 */ /* 0x000fe4000fffe0ff */
[----:B------:R-:W-:Y:S01]  /*2bc0*/  UIADD3 UR27, UPT, UPT, UR45, UR4, URZ ;  /* 0x000000042d1b7290 */ /* 0x000fe2000fffe0ff */
[----:B------:R-:W-:Y:S11]  /*2bd0*/  BRA.U UP1, `(.L_x_46) ;  /* 0xffffffed01047547 */ /* 0x000ff6000b83ffff */
[----:B------:R-:W-:Y:S01]  /*2be0*/  UIADD3 UR22, UPT, UPT, UR22, 0x18, URZ ;  /* 0x0000001816167890 */ /* 0x000fe2000fffe0ff */
[----:B------:R-:W-:-:S03]  /*2bf0*/  SHF.L.U32 R2, R12, 0x1f, RZ ;  /* 0x0000001f0c027819 */ /* 0x000fc600000006ff */
[----:B------:R-:W-:-:S09]  /*2c00*/  ULEA UR4, UR23, UR22, 0x3 ;  /* 0x0000001617047291 */ /* 0x000fd2000f8e18ff */
[----:B------:R-:W1:Y:S02]  /*2c10*/  SYNCS.PHASECHK.TRANS64.TRYWAIT P0, [UR4], R2 ;  /* 0x00000002ff0075a7 */ /* 0x000e640008001104 */
[----:B-1----:R-:W-:Y:S05]  /*2c20*/  @!P0 BRA `(.L_x_47) ;  /* 0x0000005000848947 */ /* 0x002fea0003800000 */
.L_x_130:
[----:B------:R-:W-:-:S04]  /*2c30*/  UIADD3 UR4, UPT, UPT, UR23, 0x1, URZ ;  /* 0x0000000117047890 */ /* 0x000fc8000fffe0ff */
[----:B------:R-:W-:-:S04]  /*2c40*/  UISETP.NE.AND UP0, UPT, UR4, 0x3, UPT ;  /* 0x000000030400788c */ /* 0x000fc8000bf05270 */
[----:B------:R-:W-:Y:S02]  /*2c50*/  USEL UR6, URZ, 0x1, UP0 ;  /* 0x00000001ff067887 */ /* 0x000fe40008000000 */
[----:B------:R-:W-:-:S04]  /*2c60*/  USEL UR4, UR4, URZ, UP0 ;  /* 0x000000ff04047287 */ /* 0x000fc80008000000 */
[----:B------:R-:W-:Y:S01]  /*2c70*/  ULEA UR5, UR4, UR22, 0x3 ;  /* 0x0000001604057291 */ /* 0x000fe2000f8e18ff */
[----:B------:R-:W-:-:S04]  /*2c80*/  LOP3.LUT R12, R12, UR6, RZ, 0x3c, !PT ;  /* 0x000000060c0c7c12 */ /* 0x000fc8000f8e3cff */
[----:B-1----:R-:W-:-:S04]  /*2c90*/  SHF.L.U32 R2, R12, 0x1f, RZ ;  /* 0x0000001f0c027819 */ /* 0x002fc800000006ff */
[----:B------:R-:W1:Y:S02]  /*2ca0*/  SYNCS.PHASECHK.TRANS64.TRYWAIT P0, [UR5], R2 ;  /* 0x00000002ff0075a7 */ /* 0x000e640008001105 */
[----:B-1----:R-:W-:Y:S05]  /*2cb0*/  @!P0 BRA `(.L_x_48) ;  /* 0x0000005000788947 */ /* 0x002fea0003800000 */
.L_x_132:
[----:B------:R-:W-:-:S04]  /*2cc0*/  UIADD3 UR4, UPT, UPT, UR4, 0x1, URZ ;  /* 0x0000000104047890 */ /* 0x000fc8000fffe0ff */
[----:B------:R-:W-:-:S04]  /*2cd0*/  UISETP.NE.AND UP0, UPT, UR4, 0x3, UPT ;  /* 0x000000030400788c */ /* 0x000fc8000bf05270 */
[----:B------:R-:W-:Y:S02]  /*2ce0*/  USEL UR5, URZ, 0x1, UP0 ;  /* 0x00000001ff057887 */ /* 0x000fe40008000000 */
[----:B------:R-:W-:-:S04]  /*2cf0*/  USEL UR4, UR4, URZ, UP0 ;  /* 0x000000ff04047287 */ /* 0x000fc80008000000 */
[----:B------:R-:W-:Y:S01]  /*2d00*/  ULEA UR4, UR4, UR22, 0x3 ;  /* 0x0000001604047291 */ /* 0x000fe2000f8e18ff */
[----:B-1----:R-:W-:-:S04]  /*2d10*/  LOP3.LUT R2, R12, UR5, RZ, 0x3c, !PT ;  /* 0x000000050c027c12 */ /* 0x002fc8000f8e3cff */
[----:B------:R-:W-:Y:S01]  /*2d20*/  SHF.L.U32 R2, R2, 0x1f, RZ ;  /* 0x0000001f02027819 */ /* 0x000fe200000006ff */
[----:B------:R-:W-:-:S07]  /*2d30*/  IMAD.U32 R0, RZ, RZ, UR4 ;  /* 0x00000004ff007e24 */ /* 0x000fce000f8e00ff */
.L_x_49:
[----:B-1----:R1:W2:Y:S02]  /*2d40*/  SYNCS.PHASECHK.TRANS64.TRYWAIT P0, [R0+URZ], R2 ;  /* 0x00000002000075a7 */ /* 0x0022a400080011ff */
[----:B--2---:R-:W-:Y:S05]  /*2d50*/  @!P0 NANOSLEEP.SYNCS 0x989680 ;  /* 0x009896800000895d */ /* 0x004fea0003900000 */
[----:B------:R-:W2:Y:S02]  /*2d60*/  @!P0 SYNCS.PHASECHK.TRANS64 P0, [R0+URZ], R2 ;  /* 0x00000002000085a7 */ /* 0x000ea400080010ff */
[----:B--2---:R-:W-:Y:S05]  /*2d70*/  @P0 EXIT ;  /* 0x000000000000094d */ /* 0x004fea0003800000 */
[----:B------:R-:W-:Y:S05]  /*2d80*/  BRA `(.L_x_49) ;  /* 0xfffffffc00ec7947 */ /* 0x000fea000383ffff */
.L_x_22:
[----:B------:R-:W-:-:S04]  /*2d90*/  UISETP.NE.AND UP0, UPT, UR54, URZ, UPT ;  /* 0x000000ff3600728c */ /* 0x000fc8000bf05270 */
[----:B------:R-:W-:-:S09]  /*2da0*/  UISETP.NE.OR UP0, UPT, UR22, 0x1, UP0 ;  /* 0x000000011600788c */ /* 0x000fd20008705670 */
[----:B------:R-:W-:Y:S05]  /*2db0*/  BRA.U UP0, `(.L_x_50) ;  /* 0x0000000500487547 */ /* 0x000fea000b800000 */
[----:B------:R-:W-:Y:S01]  /*2dc0*/  ISETP.GE.U32.AND P2, PT, R0, 0x2, PT ;  /* 0x000000020000780c */ /* 0x000fe20003f46070 */
[----:B------:R-:W-:Y:S01]  /*2dd0*/  IMAD.MOV.U32 R12, RZ, RZ, 0x1 ;  /* 0x00000001ff0c7424 */ /* 0x000fe200078e00ff */
[----:B------:R-:W-:Y:S02]  /*2de0*/  CS2R R10, SRZ ;  /* 0x00000000000a7805 */ /* 0x000fe4000001ff00 */
[----:B------:R-:W-:Y:S01]  /*2df0*/  CS2R R8, SRZ ;  /* 0x0000000000087805 */ /* 0x000fe2000001ff00 */
[----:B------:R-:W-:Y:S01]  /*2e00*/  UMOV UR6, 0x400 ;  /* 0x0000040000067882 */ /* 0x000fe20000000000 */
[----:B------:R-:W-:Y:S01]  /*2e10*/  UMOV UR5, URZ ;  /* 0x000000ff00057c82 */ /* 0x000fe20008000000 */
[----:B------:R-:W-:-:S12]  /*2e20*/  ULEA UR6, UR54, UR6, 0x18 ;  /* 0x0000000636067291 */ /* 0x000fd8000f8ec0ff */
.L_x_54:
[----:B------:R-:W-:Y:S02]  /*2e30*/  LEA R2, R8, UR6, 0x3 ;  /* 0x0000000608027c11 */ /* 0x000fe4000f8e18ff */
[----:B------:R-:W-:-:S03]  /*2e40*/  SHF.L.U32 R4, R9, 0x1f, RZ ;  /* 0x0000001f09047819 */ /* 0x000fc600000006ff */
[----:B------:R-:W-:Y:S01]  /*2e50*/  VIADD R5, R2, 0xe0 ;  /* 0x000000e002057836 */ /* 0x000fe20000000000 */
[----:B------:R-:W1:Y:S02]  /*2e60*/  SYNCS.PHASECHK.TRANS64.TRYWAIT P0, [R2+URZ+0xd0], R4 ;  /* 0x0000d004020075a7 */ /* 0x000e6400080011ff */
[----:B-1----:R-:W-:Y:S05]  /*2e70*/  @!P0 BRA `(.L_x_51) ;  /* 0x0000005000208947 */ /* 0x002fea0003800000 */
.L_x_133:
[----:B------:R-:W-:Y:S01]  /*2e80*/  ULEA UR4, UR5, UR6, 0x3 ;  /* 0x0000000605047291 */ /* 0x000fe2000f8e18ff */
[----:B-1----:R-:W-:Y:S01]  /*2e90*/  PRMT R2, RZ, 0x654, R5 ;  /* 0x00000654ff027816 */ /* 0x002fe20000000005 */
[----:B------:R-:W-:Y:S01]  /*2ea0*/  @!P2 IMAD.MOV.U32 R4, RZ, RZ, 0x10 ;  /* 0x00000010ff04a424 */ /* 0x000fe200078e00ff */
[----:B------:R-:W-:Y:S01]  /*2eb0*/  SHF.L.U32 R5, R12, 0x1f, RZ ;  /* 0x0000001f0c057819 */ /* 0x000fe200000006ff */
[----:B------:R-:W-:Y:S01]  /*2ec0*/  UIADD3 UR7, UPT, UPT, UR4, 0x70, URZ ;  /* 0x0000007004077890 */ /* 0x000fe2000fffe0ff */
[----:B------:R1:W-:Y:S05]  /*2ed0*/  SYNCS.ARRIVE.TRANS64.RED.A1T0 RZ, [R2+URZ], RZ ;  /* 0x000000ff02ff79a7 */ /* 0x0003ea00081004ff */
[----:B------:R-:W-:Y:S01]  /*2ee0*/  IMAD.U32 R6, RZ, RZ, UR7 ;  /* 0x00000007ff067e24 */ /* 0x000fe2000f8e00ff */
[----:B------:R-:W2:Y:S04]  /*2ef0*/  SYNCS.PHASECHK.TRANS64.TRYWAIT P0, [UR4+0x80], R5 ;  /* 0x00008005ff0075a7 */ /* 0x000ea80008001104 */
[----:B------:R-:W-:Y:S01]  /*2f00*/  PRMT R6, R0, 0x654, R6 ;  /* 0x0000065400067816 */ /* 0x000fe20000000006 */
[----:B-12---:R-:W-:Y:S06]  /*2f10*/  @!P0 BRA `(.L_x_52) ;  /* 0x00000050000c8947 */ /* 0x006fec0003800000 */
.L_x_135:
[----:B------:R-:W-:Y:S01]  /*2f20*/  ULEA UR8, UR5, UR6, 0x4 ;  /* 0x0000000605087291 */ /* 0x000fe2000f8e20ff */
[----:B------:R-:W-:Y:S01]  /*2f30*/  SEL R3, R6, R3, !P2 ;  /* 0x0000000306037207 */ /* 0x000fe20005000000 */
[----:B------:R-:W-:Y:S01]  /*2f40*/  UIADD3 UR9, UPT, UPT, UR4, 0x70, URZ ;  /* 0x0000007004097890 */ /* 0x000fe2000fffe0ff */
[----:B-1----:R-:W-:Y:S01]  /*2f50*/  LEA R2, R11, UR6, 0x3 ;  /* 0x000000060b027c11 */ /* 0x002fe2000f8e18ff */
[----:B------:R-:W-:Y:S01]  /*2f60*/  UIADD3 UR8, UPT, UPT, UR8, 0x100, URZ ;  /* 0x0000010008087890 */ /* 0x000fe2000fffe0ff */
[----:B------:R1:W-:Y:S01]  /*2f70*/  @!P2 SYNCS.ARRIVE.TRANS64.RED RZ, [R3+URZ], R4 ;  /* 0x0000000403ffa9a7 */ /* 0x0003e200080004ff */
[----:B------:R-:W-:Y:S01]  /*2f80*/  UIADD3 UR4, UPT, UPT, UR5, 0x1, URZ ;  /* 0x0000000105047890 */ /* 0x000fe2000fffe0ff */
[----:B------:R-:W-:-:S03]  /*2f90*/  VIADD R8, R8, 0x1 ;  /* 0x0000000108087836 */ /* 0x000fc60000000000 */
[----:B------:R-:W-:Y:S02]  /*2fa0*/  UISETP.NE.AND UP0, UPT, UR4, 0x2, UPT ;  /* 0x000000020400788c */ /* 0x000fe4000bf05270 */
[----:B------:R-:W-:Y:S01]  /*2fb0*/  ISETP.NE.AND P0, PT, R8, 0x2, PT ;  /* 0x000000020800780c */ /* 0x000fe20003f05270 */
[----:B------:R-:W-:Y:S06]  /*2fc0*/  UGETNEXTWORKID.BROADCAST [UR8], [UR9] ;  /* 0x00000000080073ca */ /* 0x000fec0008000100 */
[----:B------:R-:W-:Y:S02]  /*2fd0*/  USEL UR7, URZ, 0x1, UP0 ;  /* 0x00000001ff077887 */ /* 0x000fe40008000000 */
[----:B------:R-:W-:-:S04]  /*2fe0*/  USEL UR5, UR4, URZ, UP0 ;  /* 0x000000ff04057287 */ /* 0x000fc80008000000 */
[----:B------:R-:W-:Y:S02]  /*2ff0*/  LOP3.LUT R12, R12, UR7, RZ, 0x3c, !PT ;  /* 0x000000070c0c7c12 */ /* 0x000fe4000f8e3cff */
[----:B-1----:R-:W-:-:S04]  /*3000*/  SHF.L.U32 R4, R10, 0x1f, RZ ;  /* 0x0000001f0a047819 */ /* 0x002fc800000006ff */
[----:B------:R-:W1:Y:S02]  /*3010*/  SYNCS.PHASECHK.TRANS64.TRYWAIT P1, [R2+URZ+0x70], R4 ;  /* 0x00007004020075a7 */ /* 0x000e6400080211ff */
[----:B-1----:R-:W-:Y:S05]  /*3020*/  @!P1 BRA `(.L_x_53) ;  /* 0x0000004c00e09947 */ /* 0x002fea0003800000 */
.L_x_136:
[C---:B-1----:R-:W-:Y:S01]  /*3030*/  LEA R4, R11.reuse, UR6, 0x4 ;  /* 0x000000060b047c11 */ /* 0x042fe2000f8e20ff */
[----:B------:R-:W-:Y:S01]  /*3040*/  VIADD R2, R2, 0x80 ;  /* 0x0000008002027836 */ /* 0x000fe20000000000 */
[----:B------:R-:W-:Y:S01]  /*3050*/  SEL R8, R8, RZ, P0 ;  /* 0x000000ff08087207 */ /* 0x000fe20000000000 */
[----:B------:R-:W-:-:S03]  /*3060*/  VIADD R11, R11, 0x1 ;  /* 0x000000010b0b7836 */ /* 0x000fc60000000000 */
[----:B------:R-:W1:Y:S01]  /*3070*/  LDS.128 R4, [R4+0x100] ;  /* 0x0001000004047984 */ /* 0x000e620000000c00 */
[----:B------:R-:W-:Y:S02]  /*3080*/  PRMT R2, RZ, 0x654, R2 ;  /* 0x00000654ff027816 */ /* 0x000fe40000000002 */
[C---:B------:R-:W-:Y:S01]  /*3090*/  ISETP.NE.AND P1, PT, R11.reuse, 0x2, PT ;  /* 0x000000020b00780c */ /* 0x040fe20003f25270 */
[----:B------:R-:W-:Y:S01]  /*30a0*/  @!PT LDS RZ, [RZ] ;  /* 0x00000000fffff984 */ /* 0x000fe20000000800 */
[----:B------:R-:W-:Y:S01]  /*30b0*/  @!PT LDS RZ, [RZ] ;  /* 0x00000000fffff984 */ /* 0x000fe20000000800 */
[----:B------:R-:W-:Y:S01]  /*30c0*/  @!PT LDS RZ, [RZ] ;  /* 0x00000000fffff984 */ /* 0x000fe20000000800 */
[----:B------:R-:W-:Y:S01]  /*30d0*/  @!PT LDS RZ, [RZ] ;  /* 0x00000000fffff984 */ /* 0x000fe20000000800 */
[----:B------:R2:W-:Y:S06]  /*30e0*/  MEMBAR.ALL.CTA ;  /* 0x0000000000007992 */ /* 0x0005ec0000008000 */
[----:B--2---:R-:W2:Y:S01]  /*30f0*/  FENCE.VIEW.ASYNC.S ;  /* 0x00000000000073c6 */ /* 0x004ea20000000000 */
[----:B------:R-:W-:Y:S01]  /*3100*/  SEL R11, R11, RZ, P1 ;  /* 0x000000ff0b0b7207 */ /* 0x000fe20000800000 */
[----:B--2---:R2:W-:Y:S01]  /*3110*/  SYNCS.ARRIVE.TRANS64.RED.A1T0 RZ, [R2+URZ], RZ ;  /* 0x000000ff02ff79a7 */ /* 0x0045e200081004ff */
[----:B-1----:R-:W-:-:S02]  /*3120*/  LOP3.LUT P3, RZ, R6, 0x1, RZ, 0xc0, !PT ;  /* 0x0000000106ff7812 */ /* 0x002fc4000786c0ff */
[----:B------:R-:W-:-:S04]  /*3130*/  SEL R4, RZ, 0x1, P1 ;  /* 0x00000001ff047807 */ /* 0x000fc80000800000 */
[----:B------:R-:W-:Y:S02]  /*3140*/  LOP3.LUT R10, R10, R4, RZ, 0x3c, !PT ;  /* 0x000000040a0a7212 */ /* 0x000fe400078e3cff */
[----:B--2---:R-:W-:-:S04]  /*3150*/  SEL R2, RZ, 0x1, P0 ;  /* 0x00000001ff027807 */ /* 0x004fc80000000000 */
[----:B------:R-:W-:Y:S01]  /*3160*/  LOP3.LUT R9, R9, R2, RZ, 0x3c, !PT ;  /* 0x0000000209097212 */ /* 0x000fe200078e3cff */
[----:B------:R-:W-:Y:S06]  /*3170*/  @P3 BRA `(.L_x_54) ;  /* 0xfffffffc002c3947 */ /* 0x000fec000383ffff */
[----:B------:R-:W-:Y:S01]  /*3180*/  ULEA UR4, UR5, UR6, 0x3 ;  /* 0x0000000605047291 */ /* 0x000fe2000f8e18ff */
[----:B------:R-:W-:-:S08]  /*3190*/  SHF.L.U32 R2, R12, 0x1f, RZ ;  /* 0x0000001f0c027819 */ /* 0x000fd000000006ff */
[----:B------:R-:W1:Y:S02]  /*31a0*/  SYNCS.PHASECHK.TRANS64 P0, [UR4+0x80], R2 ;  /* 0x00008002ff0075a7 */ /* 0x000e640008001004 */
[----:B-1----:R-:W-:Y:S05]  /*31b0*/  @P0 BRA `(.L_x_55) ;  /* 0x0000000000080947 */ /* 0x002fea0003800000 */
[----:B------:R-:W1:Y:S02]  /*31c0*/  SYNCS.PHASECHK.TRANS64.TRYWAIT P0, [UR4+0x80], R2 ;  /* 0x00008002ff0075a7 */ /* 0x000e640008001104 */
[----:B-1----:R-:W-:Y:S05]  /*31d0*/  @!P0 BRA `(.L_x_56) ;  /* 0x0000004c00888947 */ /* 0x002fea0003800000 */
.L_x_55:
[----:B------:R-:W-:-:S04]  /*31e0*/  UIADD3 UR7, UPT, UPT, UR5, 0x1, URZ ;  /* 0x0000000105077890 */ /* 0x000fc8000fffe0ff */
[----:B------:R-:W-:-:S04]  /*31f0*/  UISETP.NE.AND UP0, UPT, UR7, 0x2, UPT ;  /* 0x000000020700788c */ /* 0x000fc8000bf05270 */
[----:B------:R-:W-:Y:S02]  /*3200*/  USEL UR8, URZ, 0x1, UP0 ;  /* 0x00000001ff087887 */ /* 0x000fe40008000000 */
[----:B------:R-:W-:-:S04]  /*3210*/  USEL UR7, UR7, URZ, UP0 ;  /* 0x000000ff07077287 */ /* 0x000fc80008000000 */
[----:B------:R-:W-:Y:S01]  /*3220*/  ULEA UR7, UR7, UR6, 0x3 ;  /* 0x0000000607077291 */ /* 0x000fe2000f8e18ff */
[----:B-1----:R-:W-:-:S04]  /*3230*/  LOP3.LUT R2, R12, UR8, RZ, 0x3c, !PT ;  /* 0x000000080c027c12 */ /* 0x002fc8000f8e3cff */
[----:B------:R-:W-:-:S04]  /*3240*/  SHF.L.U32 R0, R2, 0x1f, RZ ;  /* 0x0000001f02007819 */ /* 0x000fc800000006ff */
[----:B------:R-:W1:Y:S02]  /*3250*/  SYNCS.PHASECHK.TRANS64 P0, [UR7+0x80], R0 ;  /* 0x00008000ff0075a7 */ /* 0x000e640008001007 */
[----:B-1----:R-:W-:Y:S05]  /*3260*/  @P0 EXIT ;  /* 0x000000000000094d */ /* 0x002fea0003800000 */
[----:B------:R-:W-:Y:S02]  /*3270*/  SHF.L.U32 R2, R2, 0x1f, RZ ;  /* 0x0000001f02027819 */ /* 0x000fe400000006ff */
[----:B------:R-:W-:-:S07]  /*3280*/  MOV R0, UR7 ;  /* 0x0000000700007c02 */ /* 0x000fce0008000f00 */
.L_x_57:
[----:B-1----:R1:W2:Y:S02]  /*3290*/  SYNCS.PHASECHK.TRANS64.TRYWAIT P0, [R0+URZ+0x80], R2 ;  /* 0x00008002000075a7 */ /* 0x0022a400080011ff */
[----:B--2---:R-:W-:Y:S05]  /*32a0*/  @!P0 NANOSLEEP.SYNCS 0x989680 ;  /* 0x009896800000895d */ /* 0x004fea0003900000 */
[----:B------:R-:W2:Y:S02]  /*32b0*/  @!P0 SYNCS.PHASECHK.TRANS64 P0, [R0+URZ+0x80], R2 ;  /* 0x00008002000085a7 */ /* 0x000ea400080010ff */
[----:B--2---:R-:W-:Y:S05]  /*32c0*/  @P0 EXIT ;  /* 0x000000000000094d */ /* 0x004fea0003800000 */
[----:B------:R-:W-:Y:S05]  /*32d0*/  BRA `(.L_x_57) ;  /* 0xfffffffc00ec7947 */ /* 0x000fea000383ffff */
.L_x_50:
[----:B------:R-:W-:Y:S05]  /*32e0*/  BRA.U UP4, `(.L_x_58) ;  /* 0x0000001504047547 */ /* 0x000fea000b800000 */
[----:B------:R-:W-:Y:S01]  /*32f0*/  UMOV UR4, 0x40 ;  /* 0x0000004000047882 */ /* 0x000fe20000000000 */
[----:B------:R-:W-:Y:S01]  /*3300*/  NOP ;  /* 0x0000000000007918 */ /* 0x000fe20000000000 */
[----:B------:R-:W-:Y:S01]  /*3310*/  ULEA UR5, UR54, UR4, 0x18 ;  /* 0x0000000436057291 */ /* 0x000fe2000f8ec0ff */
[----:B------:R-:W-:Y:S02]  /*3320*/  UMOV UR6, 0x400 ;  /* 0x0000040000067882 */ /* 0x000fe40000000000 */
[----:B------:R-:W-:-:S06]  /*3330*/  ULEA UR6, UR54, UR6, 0x18 ;  /* 0x0000000636067291 */ /* 0x000fcc000f8ec0ff */
[----:B------:R-:W1:Y:S02]  /*3340*/  LDS.U8 R0, [UR5+0x1c] ;  /* 0x00001c05ff007984 */ /* 0x000e640008000000 */
[----:B-1----:R-:W-:-:S13]  /*3350*/  ISETP.NE.AND P0, PT, R0, RZ, PT ;  /* 0x000000ff0000720c */ /* 0x002fda0003f05270 */
[----:B------:R-:W-:Y:S05]  /*3360*/  @P0 BRA `(.L_x_59) ;  /* 0x0000000000580947 */ /* 0x000fea0003800000 */
[----:B------:R-:W-:-:S13]  /*3370*/  ELECT P0, URZ, PT ;  /* 0x0000000000ff782f */ /* 0x000fda0003800000 */
[----:B------:R-:W-:Y:S05]  /*3380*/  @!P0 BRA `(.L_x_60) ;  /* 0x0000000000608947 */ /* 0x000fea0003800000 */
[----:B------:R-:W-:Y:S01]  /*3390*/  UMOV UR4, 0x10 ;  /* 0x0000001000047882 */ /* 0x000fe20000000000 */
[----:B------:R-:W-:Y:S01]  /*33a0*/  HFMA2 R0, -RZ, RZ, 0, 5.9604644775390625e-08 ;  /* 0x00000001ff007431 */ /* 0x000fe200000001ff */
[----:B------:R-:W-:-:S03]  /*33b0*/  MOV R3, 0xffff ;  /* 0x0000ffff00037802 */ /* 0x000fc60000000f00 */
[----:B------:R-:W-:Y:S04]  /*33c0*/  DEPBAR.LE SB1, 0x36 ;  /* 0x00009d800000791a */ /* 0x000fe80000000000 */
[----:B------:R-:W1:Y:S02]  /*33d0*/  UTCATOMSWS.FIND_AND_SET.ALIGN UP0, UR4, UR4 ;  /* 0x00000004000475e3 */ /* 0x000e640008000800 */
[----:B-1----:R-:W-:Y:S01]  /*33e0*/  MOV R4, UR4 ;  /* 0x0000000400047c02 */ /* 0x002fe20008000f00 */
[----:B------:R-:W-:Y:S06]  /*33f0*/  BRA.U UP0, `(.L_x_61) ;  /* 0x0000000100187547 */ /* 0x000fec000b800000 */
.L_x_62:
[----:B------:R-:W-:Y:S05]  /*3400*/  NANOSLEEP 0x64 ;  /* 0x000000640000795d */ /* 0x000fea0003800000 */
[----:B------:R-:W-:-:S05]  /*3410*/  UMOV UR4, 0x10 ;  /* 0x0000001000047882 */ /* 0x000fca0000000000 */
[----:B------:R-:W-:Y:S04]  /*3420*/  DEPBAR.LE SB1, 0x36 ;  /* 0x00009d800000791a */ /* 0x000fe80000000000 */
[----:B------:R-:W1:Y:S02]  /*3430*/  UTCATOMSWS.FIND_AND_SET.ALIGN UP0, UR4, UR4 ;  /* 0x00000004000475e3 */ /* 0x000e640008000800 */
[----:B-1----:R-:W-:Y:S01]  /*3440*/  MOV R4, UR4 ;  /* 0x0000000400047c02 */ /* 0x002fe20008000f00 */
[----:B------:R-:W-:Y:S05]  /*3450*/  BRA.U !UP0, `(.L_x_62) ;  /* 0xfffffffd08e87547 */ /* 0x000fea000b83ffff */
.L_x_61:
[-C--:B------:R-:W-:Y:S02]  /*3460*/  SHF.L.U32 R3, R3, R4.reuse, RZ ;  /* 0x0000000403037219 */ /* 0x080fe400000006ff */
[----:B------:R-:W-:Y:S01]  /*3470*/  SHF.L.U32 R0, R0, R4, RZ ;  /* 0x0000000400007219 */ /* 0x000fe200000006ff */
[----:B------:R-:W-:Y:S02]  /*3480*/  IMAD.SHL.U32 R4, R4, 0x20, RZ ;  /* 0x0000002004047824 */ /* 0x000fe400078e00ff */
[----:B------:R1:W-:Y:S04]  /*3490*/  ATOMS.OR RZ, [UR5+0x14], R3 ;  /* 0x00001403ffff798c */ /* 0x0003e8000b000005 */
[----:B------:R1:W-:Y:S04]  /*34a0*/  ATOMS.OR RZ, [UR5+0x18], R0 ;  /* 0x00001800ffff798c */ /* 0x0003e8000b000005 */
[----:B------:R1:W-:Y:S01]  /*34b0*/  STS [UR6+0x120], R4 ;  /* 0x00012004ff007988 */ /* 0x0003e20008000806 */
[----:B------:R-:W-:Y:S05]  /*34c0*/  BRA `(.L_x_60) ;  /* 0x0000000000107947 */ /* 0x000fea0003800000 */
.L_x_59:
[----:B------:R-:W-:Y:S02]  /*34d0*/  MOV R0, 0xffffffff ;  /* 0xffffffff00007802 */ /* 0x000fe40000000f00 */
[----:B------:R-:W-:-:S03]  /*34e0*/  MOV R4, 0x3510 ;  /* 0x0000351000047802 */ /* 0x000fc60000000f00 */
[----:B------:R1:W-:Y:S04]  /*34f0*/  STS [UR6+0x120], R0 ;  /* 0x00012000ff007988 */ /* 0x0003e80008000806 */
[----:B-1---5:R-:W-:Y:S05]  /*3500*/  CALL.REL.NOINC `($__internal_1_$__cuda_sm10x_tcgen05_guardrail_trap_phase_invalid_during_alloc) ;  /* 0x0000005000647944 */ /* 0x022fea0003c00000 */
.L_x_60:
[----:B------:R-:W-:Y:S05]  /*3510*/  WARPSYNC.ALL ;  /* 0x0000000000007948 */ /* 0x000fea0003800000 */
[----:B------:R-:W2:Y:S01]  /*3520*/  S2UR UR4, SR_CgaCtaId ;  /* 0x00000000000479c3 */ /* 0x000ea20000008800 */
[----:B------:R-:W-:Y:S01]  /*3530*/  UMOV UR71, 0x400 ;  /* 0x0000040000477882 */ /* 0x000fe20000000000 */
[----:B------:R-:W-:-:S06]  /*3540*/  NOP ;  /* 0x0000000000007918 */ /* 0x000fcc0000000000 */
[----:B------:R-:W-:Y:S06]  /*3550*/  BAR.ARV 0x6, 0xa0 ;  /* 0x0182800000007b1d */ /* 0x000fec0000002000 */
[----:B------:R-:W3:Y:S01]  /*3560*/  LDCU UR7, c[0x0][0x38c] ;  /* 0x00007180ff0777ac */ /* 0x000ee20008000800 */
[----:B------:R-:W-:Y:S01]  /*3570*/  LOP3.LUT R2, R2, 0xffff, RZ, 0xc0, !PT ;  /* 0x0000ffff02027812 */ /* 0x000fe200078ec0ff */
[----:B------:R-:W-:Y:S01]  /*3580*/  HFMA2 R11, -RZ, RZ, 0, 5.9604644775390625e-08 ;  /* 0x00000001ff0b7431 */ /* 0x000fe200000001ff */
[----:B------:R-:W-:Y:S01]  /*3590*/  MOV R10, RZ ;  /* 0x000000ff000a7202 */ /* 0x000fe20000000f00 */
[----:B------:R-:W4:Y:S01]  /*35a0*/  LDCU UR8, c[0x0][0x38c] ;  /* 0x00007180ff0877ac */ /* 0x000f220008000800 */
[----:B------:R-:W-:-:S02]  /*35b0*/  R2UR UR72, R2 ;  /* 0x00000000024872ca */ /* 0x000fc400000e0000 */
[----:B------:R-:W-:Y:S01]  /*35c0*/  CS2R R8, SRZ ;  /* 0x0000000000087805 */ /* 0x000fe2000001ff00 */
[----:B------:R-:W-:Y:S01]  /*35d0*/  UMOV UR75, URZ ;  /* 0x000000ff004b7c82 */ /* 0x000fe20008000000 */
[----:B------:R-:W-:Y:S01]  /*35e0*/  UMOV UR9, URZ ;  /* 0x000000ff00097c82 */ /* 0x000fe20008000000 */
[----:B--2---:R-:W-:Y:S01]  /*35f0*/  ULEA UR71, UR4, UR71, 0x18 ;  /* 0x0000004704477291 */ /* 0x004fe2000f8ec0ff */
[----:B------:R-:W-:Y:S01]  /*3600*/  UMOV UR76, 0x0 ;  /* 0x00000000004c7882 */ /* 0x000fe20000000000 */
[----:B------:R-:W-:Y:S02]  /*3610*/  UMOV UR77, 0x4100910 ;  /* 0x04100910004d7882 */ /* 0x000fe40000000000 */
[----:B------:R-:W-:Y:S02]  /*3620*/  UIADD3 UR6, UPT, UPT, UR71, 0x6800, URZ ;  /* 0x0000680047067890 */ /* 0x000fe4000fffe0ff */
[----:B------:R-:W-:Y:S02]  /*3630*/  UIADD3 UR5, UPT, UPT, UR71, 0x1e800, URZ ;  /* 0x0001e80047057890 */ /* 0x000fe4000fffe0ff */
[----:B---3--:R-:W-:Y:S01]  /*3640*/  UIADD3 UR7, UPT, UPT, UR7, 0x7f, URZ ;  /* 0x0000007f07077890 */ /* 0x008fe2000fffe0ff */
[----:B-1----:R-:W1:Y:S01]  /*3650*/  LDS R0, [UR71+0x120] ;  /* 0x00012047ff007984 */ /* 0x002e620008000800 */
[----:B------:R-:W-:-:S02]  /*3660*/  USHF.R.U32.HI UR6, URZ, 0x4, UR6 ;  /* 0x00000004ff067899 */ /* 0x000fc40008011606 */
[----:B------:R-:W-:Y:S02]  /*3670*/  USHF.R.S32.HI UR4, URZ, 0x1f, UR7 ;  /* 0x0000001fff047899 */ /* 0x000fe40008011407 */
[----:B------:R-:W-:Y:S02]  /*3680*/  USHF.R.U32.HI UR5, URZ, 0x4, UR5 ;  /* 0x00000004ff057899 */ /* 0x000fe40008011605 */
[----:B------:R-:W-:Y:S02]  /*3690*/  ULEA.HI UR4, UR4, UR7, URZ, 0x7 ;  /* 0x0000000704047291 */ /* 0x000fe4000f8f38ff */
[----:B------:R-:W-:Y:S02]  /*36a0*/  ULOP3.LUT UR6, UR6, 0x3fff, URZ, 0xc0, !UPT ;  /* 0x00003fff06067892 */ /* 0x000fe4000f8ec0ff */
[----:B------:R-:W-:Y:S02]  /*36b0*/  USHF.R.S32.HI UR10, URZ, 0x7, UR4 ;  /* 0x00000007ff0a7899 */ /* 0x000fe40008011404 */
[----:B------:R-:W-:-:S02]  /*36c0*/  ULOP3.LUT UR5, UR5, 0x3fff, URZ, 0xc0, !UPT ;  /* 0x00003fff05057892 */ /* 0x000fc4000f8ec0ff */
[----:B------:R-:W-:Y:S02]  /*36d0*/  UISETP.LT.AND UP0, UPT, UR10, 0x1, UPT ;  /* 0x000000010a00788c */ /* 0x000fe4000bf01270 */
[----:B------:R-:W-:Y:S01]  /*36e0*/  IMAD.U32 R12, RZ, RZ, UR10 ;  /* 0x0000000aff0c7e24 */ /* 0x000fe2000f8e00ff */
[----:B------:R-:W-:Y:S02]  /*36f0*/  ULOP3.LUT UR73, UR6, 0x10000, URZ, 0xfc, !UPT ;  /* 0x0001000006497892 */ /* 0x000fe4000f8efcff */
[----:B------:R-:W-:Y:S02]  /*3700*/  USEL UR4, UR10, 0x1, !UP0 ;  /* 0x000000010a047887 */ /* 0x000fe4000c000000 */
[----:B------:R-:W-:Y:S02]  /*3710*/  ULOP3.LUT UR74, UR5, 0x10000, URZ, 0xfc, !UPT ;  /* 0x00010000054a7892 */ /* 0x000fe4000f8efcff */
[----:B------:R-:W-:Y:S02]  /*3720*/  UIADD3 UR4, UPT, UPT, -UR4, URZ, URZ ;  /* 0x000000ff04047290 */ /* 0x000fe4000fffe1ff */
[----:B----4-:R-:W-:-:S04]  /*3730*/  UISETP.GE.AND UP4, UPT, UR8, 0x1, UPT ;  /* 0x000000010800788c */ /* 0x010fc8000bf86270 */
[----:B------:R-:W-:Y:S01]  /*3740*/  IMAD.U32 R14, RZ, RZ, UR4 ;  /* 0x00000004ff0e7e24 */ /* 0x000fe2000f8e00ff */
[----:B-1----:R-:W-:-:S13]  /*3750*/  R2UR UR7, R0 ;  /* 0x00000000000772ca */ /* 0x002fda00000e0000 */
[----:B------:R-:W-:-:S07]  /*3760*/  IMAD.U32 R15, RZ, RZ, UR7 ;  /* 0x00000007ff0f7e24 */ /* 0x000fce000f8e00ff */
.L_x_69:
[----:B------:R-:W-:Y:S02]  /*3770*/  LEA R0, R10, UR71, 0x3 ;  /* 0x000000470a007c11 */ /* 0x000fe4000f8e18ff */
[----:B------:R-:W-:Y:S02]  /*3780*/  SHF.L.U32 R2, R9, 0x1f, RZ ;  /* 0x0000001f09027819 */ /* 0x000fe400000006ff */
[----:B------:R-:W-:Y:S01]  /*3790*/  PLOP3.LUT P0, PT, PT, PT, UP4, 0x80, 0x8 ;  /* 0x000000000008781c */ /* 0x000fe20003f0f048 */
[----:B------:R-:W-:Y:S01]  /*37a0*/  VIADD R3, R0, 0x80 ;  /* 0x0000008000037836 */ /* 0x000fe20000000000 */
[----:B-1----:R-:W1:Y:S02]  /*37b0*/  SYNCS.PHASECHK.TRANS64.TRYWAIT P1, [R0+URZ+0x70], R2 ;  /* 0x00007002000075a7 */ /* 0x002e6400080211ff */
[----:B-1----:R-:W-:Y:S09]  /*37c0*/  @!P1 BRA `(.L_x_63) ;  /* 0x0000004800249947 */ /* 0x002ff20003800000 */
.L_x_138:
[----:B------:R-:W-:Y:S01]  /*37d0*/  LEA R4, R10, UR71, 0x4 ;  /* 0x000000470a047c11 */ /* 0x000fe2000f8e20ff */
[----:B------:R-:W-:Y:S01]  /*37e0*/  @UP4 ULEA UR4, UR9, UR71, 0x3 ;  /* 0x0000004709044291 */ /* 0x000fe2000f8e18ff */
[----:B------:R-:W-:Y:S01]  /*37f0*/  PLOP3.LUT P2, PT, PT, PT, PT, 0x80, 0x8 ;  /* 0x000000000008781c */ /* 0x000fe20003f4f070 */
[----:B------:R-:W-:Y:S01]  /*3800*/  ULEA UR5, UR75, UR71, 0x3 ;  /* 0x000000474b057291 */ /* 0x000fe2000f8e18ff */
[----:B------:R-:W-:Y:S02]  /*3810*/  PRMT R3, RZ, 0x654, R3 ;  /* 0x00000654ff037816 */ /* 0x000fe40000000003 */
[----:B------:R-:W2:Y:S01]  /*3820*/  LDS.128 R4, [R4+0x100] ;  /* 0x0001000004047984 */ /* 0x000ea20000000c00 */
[----:B-1----:R-:W-:Y:S02]  /*3830*/  @P0 SHF.L.U32 R2, R8, 0x1f, RZ ;  /* 0x0000001f08020819 */ /* 0x002fe400000006ff */
[----:B------:R-:W-:Y:S01]  /*3840*/  SHF.L.U32 R0, R11, 0x1f, RZ ;  /* 0x0000001f0b007819 */ /* 0x000fe200000006ff */
[----:B------:R-:W-:Y:S01]  /*3850*/  @!PT LDS RZ, [RZ] ;  /* 0x00000000fffff984 */ /* 0x000fe20000000800 */
[----:B------:R-:W-:Y:S01]  /*3860*/  @!PT LDS RZ, [RZ] ;  /* 0x00000000fffff984 */ /* 0x000fe20000000800 */
[----:B------:R-:W-:Y:S01]  /*3870*/  @!PT LDS RZ, [RZ] ;  /* 0x00000000fffff984 */ /* 0x000fe20000000800 */
[----:B------:R-:W-:Y:S01]  /*3880*/  @!PT LDS RZ, [RZ] ;  /* 0x00000000fffff984 */ /* 0x000fe20000000800 */
[----:B------:R1:W-:Y:S06]  /*3890*/  MEMBAR.ALL.CTA ;  /* 0x0000000000007992 */ /* 0x0003ec0000008000 */
[----:B-1----:R-:W1:Y:S01]  /*38a0*/  FENCE.VIEW.ASYNC.S ;  /* 0x00000000000073c6 */ /* 0x002e620000000000 */
[----:B------:R-:W-:Y:S01]  /*38b0*/  R2UR UR6, R15 ;  /* 0x000000000f0672ca */ /* 0x000fe200000e0000 */
[----:B------:R-:W-:Y:S01]  /*38c0*/  IMAD.U32 R13, RZ, RZ, UR5 ;  /* 0x00000005ff0d7e24 */ /* 0x000fe2000f8e00ff */
[----:B-1----:R1:W-:Y:S01]  /*38d0*/  SYNCS.ARRIVE.TRANS64.RED.A1T0 RZ, [R3+URZ], RZ ;  /* 0x000000ff03ff79a7 */ /* 0x0023e200081004ff */
[----:B------:R1:W3:Y:S01]  /*38e0*/  @P0 SYNCS.PHASECHK.TRANS64.TRYWAIT P2, [UR4], R2 ;  /* 0x00000002ff0005a7 */ /* 0x0002e20008041104 */
[----:B------:R-:W-:Y:S01]  /*38f0*/  ULEA.HI UR4, UR75, UR75, URZ, 0x1 ;  /* 0x0000004b4b047291 */ /* 0x000fe2000f8f08ff */
[----:B--2---:R-:W-:-:S03]  /*3900*/  LOP3.LUT P1, RZ, R6, 0x1, RZ, 0xc0, !PT ;  /* 0x0000000106ff7812 */ /* 0x004fc6000782c0ff */
[----:B------:R-:W-:-:S04]  /*3910*/  ULOP3.LUT UR8, UR4, 0xffe, URZ, 0xc0, !UPT ;  /* 0x00000ffe04087892 */ /* 0x000fc8000f8ec0ff */
[----:B------:R-:W-:Y:S01]  /*3920*/  UIADD3 UR8, UPT, UPT, -UR8, UR75, URZ ;  /* 0x0000004b08087290 */ /* 0x000fe2000fffe1ff */
[----:B------:R-:W2:Y:S01]  /*3930*/  SYNCS.PHASECHK.TRANS64.TRYWAIT P0, [UR5+0xb0], R0 ;  /* 0x0000b000ff0075a7 */ /* 0x000ea20008001105 */
[----:B------:R-:W-:-:S04]  /*3940*/  USHF.L.U32 UR5, UR4, 0x5, URZ ;  /* 0x0000000504057899 */ /* 0x000fc800080006ff */
[----:B------:R-:W-:-:S04]  /*3950*/  ULOP3.LUT UR4, UR5, 0xffffffc0, URZ, 0xc0, !UPT ;  /* 0xffffffc005047892 */ /* 0x000fc8000f8ec0ff */
[----:B------:R-:W-:-:S04]  /*3960*/  UIADD3 UR4, UPT, UPT, UR6, UR4, URZ ;  /* 0x0000000406047290 */ /* 0x000fc8000fffe0ff */
[----:B------:R-:W-:Y:S01]  /*3970*/  ULEA UR8, UR8, UR4, 0x14 ;  /* 0x0000000408087291 */ /* 0x000fe2000f8ea0ff */
[----:B-123--:R-:W-:Y:S11]  /*3980*/  @!P0 BRA `(.L_x_64) ;  /* 0x0000004400c88947 */ /* 0x00eff60003800000 */
.L_x_140:
[----:B------:R-:W-:Y:S01]  /*3990*/  IADD3 R10, PT, PT, R10, 0x1, RZ ;  /* 0x000000010a0a7810 */ /* 0x000fe20007ffe0ff */
[----:B------:R-:W-:Y:S06]  /*39a0*/  BRA.U !UP4, `(.L_x_65) ;  /* 0x000000050cec7547 */ /* 0x000fec000b800000 */
[----:B------:R-:W-:Y:S01]  /*39b0*/  R2UR UR69, R14 ;  /* 0x000000000e4572ca */ /* 0x000fe200000e0000 */
[----:B------:R-:W-:Y:S01]  /*39c0*/  UPLOP3.LUT UP2, UPT, UPT, UPT, UPT, 0x40, 0x4 ;  /* 0x000000000004789c */ /* 0x000fe20003f4e870 */
[----:B------:R-:W-:Y:S01]  /*39d0*/  R2UR UR68, R12 ;  /* 0x000000000c4472ca */ /* 0x000fe200000e0000 */
[----:B------:R-:W-:-:S14]  /*39e0*/  UMOV UR7, UR9 ;  /* 0x0000000900077c82 */ /* 0x000fdc0008000000 */
.L_x_68:
[----:B------:R-:W-:Y:S02]  /*39f0*/  UIADD3 UR69, UPT, UPT, UR69, 0x1, URZ ;  /* 0x0000000145457890 */ /* 0x000fe4000fffe0ff */
[----:B--2---:R-:W-:Y:S02]  /*3a00*/  ULEA UR5, UR7, UR71, 0x3 ;  /* 0x0000004707057291 */ /* 0x004fe4000f8e18ff */
[----:B------:R-:W-:Y:S01]  /*3a10*/  UISETP.NE.AND UP3, UPT, UR69, URZ, UPT ;  /* 0x000000ff4500728c */ /* 0x000fe2000bf65270 */
[----:B------:R-:W-:Y:S10]  /*3a20*/  @P2 BRA `(.L_x_66) ;  /* 0x00000000000c2947 */ /* 0x000ff40003800000 */
[----:B-1----:R-:W-:Y:S04]  /*3a30*/  SHF.L.U32 R2, R8, 0x1f, RZ ;  /* 0x0000001f08027819 */ /* 0x002fe800000006ff */
[----:B------:R-:W1:Y:S02]  /*3a40*/  SYNCS.PHASECHK.TRANS64.TRYWAIT P0, [UR5], R2 ;  /* 0x00000002ff0075a7 */ /* 0x000e640008001105 */
[----:B-1----:R-:W-:Y:S05]  /*3a50*/  @!P0 BRA `(.L_x_67) ;  /* 0x0000004400b08947 */ /* 0x002fea0003800000 */
.L_x_66:
[----:B------:R-:W-:Y:S01]  /*3a60*/  UISETP.NE.AND UP0, UPT, UR68, 0x1, UPT ;  /* 0x000000014400788c */ /* 0x000fe2000bf05270 */
[----:B------:R-:W-:Y:S01]  /*3a70*/  PLOP3.LUT P2, PT, PT, PT, PT, 0x80, 0x8 ;  /* 0x000000000008781c */ /* 0x000fe20003f4f070 */
[----:B------:R-:W-:Y:S01]  /*3a80*/  UIADD3 UR9, UPT, UPT, UR7, 0x1, URZ ;  /* 0x0000000107097890 */ /* 0x000fe2000fffe0ff */
[----:B------:R-:W-:Y:S01]  /*3a90*/  MOV.SPILL R3, UR77 ;  /* 0x0000004d00037c02 */ /* 0x000fe20009000f00 */
[----:B------:R-:W-:Y:S01]  /*3aa0*/  UIADD3 UR70, UPT, UPT, UR5, 0x18, URZ ;  /* 0x0000001805467890 */ /* 0x000fe2000fffe0ff */
[----:B-1----:R-:W-:Y:S01]  /*3ab0*/  MOV.SPILL R2, UR76 ;  /* 0x0000004c00027c02 */ /* 0x002fe20009000f00 */
[----:B------:R-:W-:Y:S01]  /*3ac0*/  UISETP.NE.AND UP1, UPT, UR9, 0x3, UPT ;  /* 0x000000030900788c */ /* 0x000fe2000bf25270 */
[----:B------:R-:W-:Y:S01]  /*3ad0*/  PLOP3.LUT P0, PT, PT, PT, UP0, 0x80, 0x8 ;  /* 0x000000000008781c */ /* 0x000fe20003f0f008 */
[----:B------:R-:W-:Y:S02]  /*3ae0*/  ULEA UR6, UR7, UR74, 0xb ;  /* 0x0000004a07067291 */ /* 0x000fe4000f8e58ff */
[----:B------:R-:W-:Y:S02]  /*3af0*/  USEL UR5, URZ, 0x1, UP1 ;  /* 0x00000001ff057887 */ /* 0x000fe40008800000 */
[----:B------:R-:W-:Y:S02]  /*3b00*/  USEL UR9, UR9, URZ, UP1 ;  /* 0x000000ff09097287 */ /* 0x000fe40008800000 */
[----:B------:R-:W-:Y:S02]  /*3b10*/  ULEA UR4, UR7, UR73, 0xb ;  /* 0x0000004907047291 */ /* 0x000fe4000f8e58ff */
[----:B------:R-:W-:Y:S01]  /*3b20*/  @UP0 ULEA UR7, UR9, UR71, 0x3 ;  /* 0x0000004709070291 */ /* 0x000fe2000f8e18ff */
[----:B------:R-:W-:Y:S01]  /*3b30*/  LOP3.LUT R8, R8, UR5, RZ, 0x3c, !PT ;  /* 0x0000000508087c12 */ /* 0x000fe2000f8e3cff */
[----:B------:R-:W-:Y:S02]  /*3b40*/  UIADD3 UR22, UPT, UPT, UR6, 0x2, URZ ;  /* 0x0000000206167890 */ /* 0x000fe4000fffe0ff */
[----:B------:R-:W-:Y:S01]  /*3b50*/  UIADD3 UR18, UPT, UPT, UR4, 0x2, URZ ;  /* 0x0000000204127890 */ /* 0x000fe2000fffe0ff */
[----:B------:R-:W-:Y:S01]  /*3b60*/  @P0 SHF.L.U32 R0, R8, 0x1f, RZ ;  /* 0x0000001f08000819 */ /* 0x000fe200000006ff */
[----:B------:R-:W-:Y:S02]  /*3b70*/  UIADD3 UR14, UPT, UPT, UR6, 0x4, URZ ;  /* 0x00000004060e7890 */ /* 0x000fe4000fffe0ff */
[----:B------:R-:W-:Y:S01]  /*3b80*/  UIADD3 UR12, UPT, UPT, UR4, 0x4, URZ ;  /* 0x00000004040c7890 */ /* 0x000fe2000fffe0ff */
[----:B------:R2:W3:Y:S01]  /*3b90*/  @P0 SYNCS.PHASECHK.TRANS64.TRYWAIT P2, [UR7], R0 ;  /* 0x00000000ff0005a7 */ /* 0x0004e20008041107 */
[----:B------:R-:W-:Y:S02]  /*3ba0*/  UIADD3 UR66, UPT, UPT, UR6, 0x6, URZ ;  /* 0x0000000606427890 */ /* 0x000fe4000fffe0ff */
        /* <DEDUP_REMOVED lines=24> */
[----:B------:R-:W-:Y:S01]  /*3d30*/  UIADD3 UR68, UPT, UPT, UR68, -0x1, URZ ;  /* 0xffffffff44447890 */ /* 0x000fe2000fffe0ff */
[----:B------:R-:W-:Y:S01]  /*3d40*/  UMOV UR7, 0x40004040 ;  /* 0x4000404000077882 */ /* 0x000fe20000000000 */
[----:B------:R-:W-:Y:S01]  /*3d50*/  UMOV UR76, 0x0 ;  /* 0x00000000004c7882 */ /* 0x000fe20000000000 */
[----:B------:R-:W-:Y:S01]  /*3d60*/  UMOV UR77, 0x4100910 ;  /* 0x04100910004d7882 */ /* 0x000fe20000000000 */
[----:B------:R-:W-:Y:S01]  /*3d70*/  UMOV UR5, 0x40004040 ;  /* 0x4000404000057882 */ /* 0x000fe20000000000 */
[----:B------:R-:W-:Y:S01]  /*3d80*/  UMOV UR23, 0x40004040 ;  /* 0x4000404000177882 */ /* 0x000fe20000000000 */
[----:B------:R1:W-:Y:S01]  /*3d90*/  UTCHMMA gdesc[UR4], gdesc[UR6], tmem[UR8], tmem[UR76], idesc[UR77], UP2 ;  /* 0x00ff4c06040075ea */ /* 0x0003e20009000008 */
[----:B------:R-:W-:Y:S01]  /*3da0*/  UPLOP3.LUT UP2, UPT, UPT, UPT, UPT, 0x80, 0x8 ;  /* 0x000000000008789c */ /* 0x000fe20003f4f070 */
[----:B------:R-:W-:Y:S01]  /*3db0*/  UMOV UR19, 0x40004040 ;  /* 0x4000404000137882 */ /* 0x000fe20000000000 */
[----:B------:R-:W-:Y:S01]  /*3dc0*/  UMOV UR15, 0x40004040 ;  /* 0x40004040000f7882 */ /* 0x000fe20000000000 */
[----:B------:R4:W-:Y:S01]  /*3dd0*/  UTCHMMA gdesc[UR18], gdesc[UR22], tmem[UR8], tmem[UR76], idesc[UR77], UPT ;  /* 0x00ff4c16120075ea */ /* 0x0009e2000b800008 */
[----:B------:R-:W-:Y:S01]  /*3de0*/  UMOV UR13, 0x40004040 ;  /* 0x40004040000d7882 */ /* 0x000fe20000000000 */
        /* <DEDUP_REMOVED lines=18> */
[----:B-1----:R-:W-:Y:S01]  /*3f10*/  UIADD3 UR4, UPT, UPT, UR4, 0x606, URZ ;  /* 0x0000060604047890 */ /* 0x002fe2000fffe0ff */
[----:B------:R-:W-:Y:S01]  /*3f20*/  UMOV UR6, 0x0 ;  /* 0x0000000000067882 */ /* 0x000fe20000000000 */
[----:B------:R-:W-:Y:S01]  /*3f30*/  UMOV UR7, 0x4100910 ;  /* 0x0410091000077882 */ /* 0x000fe20000000000 */
[----:B------:R-:W-:Y:S01]  /*3f40*/  UMOV UR31, 0x40004040 ;  /* 0x40004040001f7882 */ /* 0x000fe20000000000 */
[----:B----4-:R-:W-:Y:S01]  /*3f50*/  UMOV UR22, 0x0 ;  /* 0x0000000000167882 */ /* 0x010fe20000000000 */
[----:B------:R-:W-:Y:S01]  /*3f60*/  UMOV UR23, 0x4100910 ;  /* 0x0410091000177882 */ /* 0x000fe20000000000 */
[----:B------:R-:W-:Y:S01]  /*3f70*/  R2UR.FILL UR77, R3 ;  /* 0x00000000034d72ca */ /* 0x000fe200004e0000 */
[----:B------:R1:W-:Y:S01]  /*3f80*/  UTCHMMA gdesc[UR12], gdesc[UR14], tmem[UR8], tmem[UR22], idesc[UR23], UPT ;  /* 0x00ff160e0c0075ea */ /* 0x0003e2000b800008 */
[----:B------:R-:W-:Y:S01]  /*3f90*/  R2UR.FILL UR76, R2 ;  /* 0x00000000024c72ca */ /* 0x000fe200004e0000 */
[----:B------:R-:W-:Y:S01]  /*3fa0*/  UTCHMMA gdesc[UR64], gdesc[UR66], tmem[UR8], tmem[UR22], idesc[UR23], UPT ;  /* 0x00ff1642400075ea */ /* 0x000fe2000b800008 */
[----:B------:R-:W-:Y:S01]  /*3fb0*/  UTCHMMA gdesc[UR60], gdesc[UR62], tmem[UR8], tmem[UR22], idesc[UR23], UPT ;  /* 0x00ff163e3c0075ea */ /* 0x000fe2000b800008 */
[----:B------:R-:W-:Y:S01]  /*3fc0*/  UMOV UR18, 0x0 ;  /* 0x0000000000127882 */ /* 0x000fe20000000000 */
[----:B------:R-:W-:Y:S01]  /*3fd0*/  UMOV UR19, 0x4100910 ;  /* 0x0410091000137882 */ /* 0x000fe20000000000 */
[----:B------:R-:W-:Y:S01]  /*3fe0*/  UMOV UR29, 0x40004040 ;  /* 0x40004040001d7882 */ /* 0x000fe20000000000 */
[----:B------:R-:W-:Y:S01]  /*3ff0*/  UTCHMMA gdesc[UR56], gdesc[UR58], tmem[UR8], tmem[UR18], idesc[UR19], UPT ;  /* 0x00ff123a380075ea */ /* 0x000fe2000b800008 */
[----:B------:R-:W-:Y:S01]  /*4000*/  UTCHMMA gdesc[UR52], gdesc[UR54], tmem[UR8], tmem[UR18], idesc[UR19], UPT ;  /* 0x00ff1236340075ea */ /* 0x000fe2000b800008 */
[----:B------:R-:W-:Y:S01]  /*4010*/  UTCHMMA gdesc[UR48], gdesc[UR50], tmem[UR8], tmem[UR18], idesc[UR19], UPT ;  /* 0x00ff1232300075ea */ /* 0x000fe2000b800008 */
[----:B------:R-:W-:Y:S01]  /*4020*/  UTCHMMA gdesc[UR44], gdesc[UR46], tmem[UR8], tmem[UR6], idesc[UR7], UPT ;  /* 0x00ff062e2c0075ea */ /* 0x000fe2000b800008 */
[----:B------:R-:W-:Y:S01]  /*4030*/  UMOV UR27, 0x40004040 ;  /* 0x40004040001b7882 */ /* 0x000fe20000000000 */
[----:B------:R-:W-:Y:S01]  /*4040*/  UMOV UR25, 0x40004040 ;  /* 0x4000404000197882 */ /* 0x000fe20000000000 */
[----:B------:R-:W-:Y:S01]  /*4050*/  UMOV UR21, 0x40004040 ;  /* 0x4000404000157882 */ /* 0x000fe20000000000 */
[----:B------:R-:W-:Y:S01]  /*4060*/  UMOV UR17, 0x40004040 ;  /* 0x4000404000117882 */ /* 0x000fe20000000000 */
[----:B------:R-:W-:Y:S01]  /*4070*/  UMOV UR11, 0x40004040 ;  /* 0x40004040000b7882 */ /* 0x000fe20000000000 */
[----:B-1----:R-:W-:Y:S01]  /*4080*/  UMOV UR12, 0x0 ;  /* 0x00000000000c7882 */ /* 0x002fe20000000000 */
[----:B------:R-:W-:Y:S01]  /*4090*/  UMOV UR13, 0x4100910 ;  /* 0x04100910000d7882 */ /* 0x000fe20000000000 */
[----:B------:R-:W-:Y:S01]  /*40a0*/  UMOV UR14, 0x0 ;  /* 0x00000000000e7882 */ /* 0x000fe20000000000 */
[----:B------:R-:W-:Y:S01]  /*40b0*/  UTCHMMA gdesc[UR40], gdesc[UR42], tmem[UR8], tmem[UR12], idesc[UR13], UPT ;  /* 0x00ff0c2a280075ea */ /* 0x000fe2000b800008 */
[----:B------:R-:W-:Y:S01]  /*40c0*/  UTCHMMA gdesc[UR36], gdesc[UR38], tmem[UR8], tmem[UR6], idesc[UR7], UPT ;  /* 0x00ff0626240075ea */ /* 0x000fe2000b800008 */
[----:B------:R-:W-:Y:S01]  /*40d0*/  UMOV UR15, 0x4100910 ;  /* 0x04100910000f7882 */ /* 0x000fe20000000000 */
[----:B------:R-:W-:Y:S01]  /*40e0*/  UTCHMMA gdesc[UR32], gdesc[UR34], tmem[UR8], tmem[UR18], idesc[UR19], UPT ;  /* 0x00ff1222200075ea */ /* 0x000fe2000b800008 */
[----:B------:R-:W-:Y:S01]  /*40f0*/  UTCHMMA gdesc[UR28], gdesc[UR30], tmem[UR8], tmem[UR14], idesc[UR15], UPT ;  /* 0x00ff0e1e1c0075ea */ /* 0x000fe2000b800008 */
[----:B------:R-:W-:Y:S01]  /*4100*/  UTCHMMA gdesc[UR24], gdesc[UR26], tmem[UR8], tmem[UR12], idesc[UR13], UPT ;  /* 0x00ff0c1a180075ea */ /* 0x000fe2000b800008 */
[----:B------:R1:W-:Y:S01]  /*4110*/  UTCHMMA gdesc[UR16], gdesc[UR20], tmem[UR8], tmem[UR6], idesc[UR7], UPT ;  /* 0x00ff0614100075ea */ /* 0x0003e2000b800008 */
[----:B------:R2:W-:Y:S01]  /*4120*/  UTCHMMA gdesc[UR4], gdesc[UR10], tmem[UR8], tmem[UR76], idesc[UR77], UPT ;  /* 0x00ff4c0a040075ea */ /* 0x0005e2000b800008 */
[----:B------:R2:W-:Y:S01]  /*4130*/  UTCBAR.MULTICAST [UR70], URZ, UR72 ;  /* 0x000000ff460073e9 */ /* 0x0005e20008000848 */
[----:B-1----:R-:W-:Y:S01]  /*4140*/  UMOV UR7, UR9 ;  /* 0x0000000900077c82 */ /* 0x002fe20008000000 */
[----:B---3--:R-:W-:Y:S05]  /*4150*/  BRA.U UP3, `(.L_x_68) ;  /* 0xfffffff903247547 */ /* 0x008fea000b83ffff */
.L_x_65:
[----:B--2---:R-:W-:Y:S02]  /*4160*/  R2UR UR4, R13 ;  /* 0x000000000d0472ca */ /* 0x004fe400000e0000 */
[----:B------:R-:W-:-:S04]  /*4170*/  ISETP.NE.AND P0, PT, R10, 0x2, PT ;  /* 0x000000020a00780c */ /* 0x000fc80003f05270 */
[----:B-1----:R-:W-:Y:S02]  /*4180*/  SEL R0, RZ, 0x1, P0 ;  /* 0x00000001ff007807 */ /* 0x002fe40000000000 */
[----:B------:R-:W-:Y:S02]  /*4190*/  SEL R10, R10, RZ, P0 ;  /* 0x000000ff0a0a7207 */ /* 0x000fe40000000000 */
[----:B------:R-:W-:-:S03]  /*41a0*/  LOP3.LUT R9, R9, R0, RZ, 0x3c, !PT ;  /* 0x0000000009097212 */ /* 0x000fc600078e3cff */
[----:B------:R-:W-:Y:S02]  /*41b0*/  UIADD3 UR5, UPT, UPT, UR4, 0x90, URZ ;  /* 0x0000009004057890 */ /* 0x000fe4000fffe0ff */
[----:B------:R-:W-:-:S04]  /*41c0*/  UIADD3 UR4, UPT, UPT, UR75, 0x1, URZ ;  /* 0x000000014b047890 */ /* 0x000fc8000fffe0ff */
[----:B------:R-:W-:-:S03]  /*41d0*/  UISETP.NE.AND UP0, UPT, UR4, 0x4, UPT ;  /* 0x000000040400788c */ /* 0x000fc6000bf05270 */
[----:B------:R1:W-:Y:S01]  /*41e0*/  UTCBAR [UR5], URZ ;  /* 0x000000ff050073e9 */ /* 0x0003e200080000ff */
[----:B------:R-:W-:Y:S02]  /*41f0*/  USEL UR6, URZ, 0x1, UP0 ;  /* 0x00000001ff067887 */ /* 0x000fe40008000000 */
[----:B------:R-:W-:-:S04]  /*4200*/  USEL UR75, UR4, URZ, UP0 ;  /* 0x000000ff044b7287 */ /* 0x000fc80008000000 */
[----:B------:R-:W-:Y:S01]  /*4210*/  LOP3.LUT R11, R11, UR6, RZ, 0x3c, !PT ;  /* 0x000000060b0b7c12 */ /* 0x000fe2000f8e3cff */
[----:B------:R-:W-:Y:S07]  /*4220*/  @P1 BRA `(.L_x_69) ;  /* 0xfffffff400501947 */ /* 0x000fee000383ffff */
[----:B------:R-:W2:Y:S01]  /*4230*/  S2UR UR8, SR_CgaCtaId ;  /* 0x00000000000879c3 */ /* 0x000ea20000008800 */
[----:B------:R-:W-:Y:S01]  /*4240*/  ELECT P0, URZ, PT ;  /* 0x0000000000ff782f */ /* 0x000fe20003800000 */
[----:B------:R-:W-:Y:S01]  /*4250*/  IMAD.MOV.U32 R0, RZ, RZ, 0x1 ;  /* 0x00000001ff007424 */ /* 0x000fe200078e00ff */
[----:B------:R-:W-:Y:S01]  /*4260*/  UIADD3 UR71, UPT, UPT, UR71, 0xb0, URZ ;  /* 0x000000b047477890 */ /* 0x000fe2000fffe0ff */
[----:B------:R-:W-:Y:S01]  /*4270*/  SHF.L.U32 R2, R11, 0x1f, RZ ;  /* 0x0000001f0b027819 */ /* 0x000fe200000006ff */
[----:B------:R-:W-:-:S03]  /*4280*/  UMOV UR4, 0x40 ;  /* 0x0000004000047882 */ /* 0x000fc60000000000 */
[----:B------:R-:W-:Y:S01]  /*4290*/  UVIRTCOUNT.DEALLOC.SMPOOL 0x80 ;  /* 0x000000800000784c */ /* 0x000fe20000000000 */
[----:B--2---:R-:W-:Y:S02]  /*42a0*/  ULEA UR8, UR8, UR4, 0x18 ;  /* 0x0000000408087291 */ /* 0x004fe4000f8ec0ff */
[----:B------:R-:W-:-:S07]  /*42b0*/  ULEA UR4, UR75, UR71, 0x3 ;  /* 0x000000474b047291 */ /* 0x000fce000f8e18ff */
[----:B------:R2:W-:Y:S02]  /*42c0*/  @P0 STS.U8 [UR8+0x1c], R0 ;  /* 0x00001c00ff000988 */ /* 0x0005e40008000008 */
[----:B------:R-:W3:Y:S02]  /*42d0*/  SYNCS.PHASECHK.TRANS64.TRYWAIT P0, [UR4], R2 ;  /* 0x00000002ff0075a7 */ /* 0x000ee40008001104 */
[----:B--23--:R-:W-:Y:S05]  /*42e0*/  @!P0 BRA `(.L_x_70) ;  /* 0x0000003c00a48947 */ /* 0x00cfea0003800000 */
.L_x_143:
[----:B------:R-:W-:-:S04]  /*42f0*/  UIADD3 UR4, UPT, UPT, UR75, 0x1, URZ ;  /* 0x000000014b047890 */ /* 0x000fc8000fffe0ff */
[----:B------:R-:W-:-:S04]  /*4300*/  UISETP.NE.AND UP0, UPT, UR4, 0x4, UPT ;  /* 0x000000040400788c */ /* 0x000fc8000bf05270 */
[----:B------:R-:W-:Y:S02]  /*4310*/  USEL UR6, URZ, 0x1, UP0 ;  /* 0x00000001ff067887 */ /* 0x000fe40008000000 */
[----:B------:R-:W-:-:S04]  /*4320*/  USEL UR4, UR4, URZ, UP0 ;  /* 0x000000ff04047287 */ /* 0x000fc80008000000 */
[----:B-1----:R-:W-:Y:S01]  /*4330*/  ULEA UR5, UR4, UR71, 0x3 ;  /* 0x0000004704057291 */ /* 0x002fe2000f8e18ff */
[----:B--2---:R-:W-:-:S04]  /*4340*/  LOP3.LUT R2, R11, UR6, RZ, 0x3c, !PT ;  /* 0x000000060b027c12 */ /* 0x004fc8000f8e3cff */
[----:B------:R-:W-:-:S04]  /*4350*/  SHF.L.U32 R3, R2, 0x1f, RZ ;  /* 0x0000001f02037819 */ /* 0x000fc800000006ff */
[----:B------:R-:W1:Y:S02]  /*4360*/  SYNCS.PHASECHK.TRANS64.TRYWAIT P0, [UR5], R3 ;  /* 0x00000003ff0075a7 */ /* 0x000e640008001105 */
[----:B-1----:R-:W-:Y:S05]  /*4370*/  @!P0 BRA `(.L_x_71) ;  /* 0x0000003c00988947 */ /* 0x002fea0003800000 */
.L_x_145:
        /* <DEDUP_REMOVED lines=9> */
.L_x_147:
[----:B------:R-:W-:-:S04]  /*4410*/  UIADD3 UR4, UPT, UPT, UR4, 0x1, URZ ;  /* 0x0000000104047890 */ /* 0x000fc8000fffe0ff */
[----:B------:R-:W-:-:S04]  /*4420*/  UISETP.NE.AND UP0, UPT, UR4, 0x4, UPT ;  /* 0x000000040400788c */ /* 0x000fc8000bf05270 */
[----:B------:R-:W-:Y:S02]  /*4430*/  USEL UR5, URZ, 0x1, UP0 ;  /* 0x00000001ff057887 */ /* 0x000fe40008000000 */
[----:B------:R-:W-:-:S04]  /*4440*/  USEL UR4, UR4, URZ, UP0 ;  /* 0x000000ff04047287 */ /* 0x000fc80008000000 */
[----:B------:R-:W-:Y:S01]  /*4450*/  ULEA UR4, UR4, UR71, 0x3 ;  /* 0x0000004704047291 */ /* 0x000fe2000f8e18ff */
[----:B------:R-:W-:-:S04]  /*4460*/  LOP3.LUT R2, R2, UR5, RZ, 0x3c, !PT ;  /* 0x0000000502027c12 */ /* 0x000fc8000f8e3cff */
[----:B------:R-:W-:-:S04]  /*4470*/  SHF.L.U32 R2, R2, 0x1f, RZ ;  /* 0x0000001f02027819 */ /* 0x000fc800000006ff */
[----:B------:R-:W2:Y:S02]  /*4480*/  SYNCS.PHASECHK.TRANS64.TRYWAIT P0, [UR4], R2 ;  /* 0x00000002ff0075a7 */ /* 0x000ea40008001104 */
[----:B--2---:R-:W-:Y:S05]  /*4490*/  @!P0 BRA `(.L_x_73) ;  /* 0x0000003c00808947 */ /* 0x004fea0003800000 */
.L_x_149:
[----:B------:R-:W-:Y:S01]  /*44a0*/  NOP ;  /* 0x0000000000007918 */ /* 0x000fe20000000000 */
[----:B-1----:R-:W1:Y:S01]  /*44b0*/  LDS R0, [UR8+0x14] ;  /* 0x00001408ff007984 */ /* 0x002e620008000800 */
[----:B------:R-:W-:Y:S01]  /*44c0*/  R2UR UR4, R15 ;  /* 0x000000000f0472ca */ /* 0x000fe200000e0000 */
[----:B------:R-:W-:Y:S01]  /*44d0*/  UMOV UR5, 0xffff ;  /* 0x0000ffff00057882 */ /* 0x000fe20000000000 */
[----:B------:R-:W-:-:S11]  /*44e0*/  UMOV UR6, 0x1 ;  /* 0x0000000100067882 */ /* 0x000fd60000000000 */
[----:B------:R-:W-:-:S04]  /*44f0*/  ULOP3.LUT UR4, UR4, 0xffff, URZ, 0xc0, !UPT ;  /* 0x0000ffff04047892 */ /* 0x000fc8000f8ec0ff */
[----:B------:R-:W-:-:S04]  /*4500*/  USHF.R.U32.HI UR4, URZ, 0x5, UR4 ;  /* 0x00000005ff047899 */ /* 0x000fc80008011604 */
[----:B------:R-:W-:Y:S02]  /*4510*/  USHF.L.U32 UR5, UR5, UR4, URZ ;  /* 0x0000000405057299 */ /* 0x000fe400080006ff */
[----:B------:R-:W-:-:S04]  /*4520*/  USHF.L.U32 UR4, UR6, UR4, URZ ;  /* 0x0000000406047299 */ /* 0x000fc800080006ff */
[----:B-1----:R-:W-:-:S04]  /*4530*/  LOP3.LUT R0, R0, UR5, RZ, 0xc0, !PT ;  /* 0x0000000500007c12 */ /* 0x002fc8000f8ec0ff */
[----:B------:R-:W-:-:S13]  /*4540*/  ISETP.NE.AND P0, PT, R0, UR5, PT ;  /* 0x0000000500007c0c */ /* 0x000fda000bf05270 */
[----:B------:R-:W-:Y:S05]  /*4550*/  @P0 BRA `(.L_x_74) ;  /* 0x0000000000580947 */ /* 0x000fea0003800000 */
[----:B------:R-:W1:Y:S02]  /*4560*/  LDS R0, [UR8+0x18] ;  /* 0x00001808ff007984 */ /* 0x000e640008000800 */
[----:B-1----:R-:W-:-:S04]  /*4570*/  LOP3.LUT R0, R0, UR4, RZ, 0xc0, !PT ;  /* 0x0000000400007c12 */ /* 0x002fc8000f8ec0ff */
[----:B------:R-:W-:-:S13]  /*4580*/  ISETP.NE.AND P0, PT, R0, UR4, PT ;  /* 0x0000000400007c0c */ /* 0x000fda000bf05270 */
[----:B------:R-:W-:Y:S05]  /*4590*/  @P0 BRA `(.L_x_75) ;  /* 0x00000000003c0947 */ /* 0x000fea0003800000 */
[----:B------:R-:W1:Y:S01]  /*45a0*/  S2R R2, SR_LANEID ;  /* 0x0000000000027919 */ /* 0x000e620000000000 */
[----:B------:R-:W-:-:S06]  /*45b0*/  ULOP3.LUT UR5, URZ, UR5, URZ, 0x33, !UPT ;  /* 0x00000005ff057292 */ /* 0x000fcc000f8e33ff */
[----:B------:R-:W-:-:S04]  /*45c0*/  IMAD.U32 R0, RZ, RZ, UR5 ;  /* 0x00000005ff007e24 */ /* 0x000fc8000f8e00ff */
[----:B------:R2:W3:Y:S02]  /*45d0*/  REDUX UR7, R0 ;  /* 0x00000000000773c4 */ /* 0x0004e40000000000 */
[----:B------:R4:W-:Y:S01]  /*45e0*/  UTCATOMSWS.AND URZ, UR5 ;  /* 0x0000000500ff79e3 */ /* 0x0009e20008000000 */
[----:B--2---:R-:W-:Y:S01]  /*45f0*/  LOP3.LUT R0, RZ, UR4, RZ, 0x33, !PT ;  /* 0x00000004ff007c12 */ /* 0x004fe2000f8e33ff */
[----:B------:R-:W-:Y:S02]  /*4600*/  VOTEU.ANY UR4, UPT, PT ;  /* 0x0000000000047886 */ /* 0x000fe400038e0100 */
[----:B------:R-:W-:Y:S02]  /*4610*/  UFLO.U32 UR4, UR4 ;  /* 0x00000004000472bd */ /* 0x000fe400080e0000 */
[----:B------:R-:W2:Y:S04]  /*4620*/  REDUX UR6, R0 ;  /* 0x00000000000673c4 */ /* 0x000ea80000000000 */
[----:B-1----:R-:W-:-:S02]  /*4630*/  ISETP.EQ.U32.AND P0, PT, R2, UR4, PT ;  /* 0x0000000402007c0c */ /* 0x002fc4000bf02070 */
[----:B---3--:R-:W-:-:S11]  /*4640*/  MOV R2, UR7 ;  /* 0x0000000700027c02 */ /* 0x008fd60008000f00 */
[----:B------:R4:W-:Y:S01]  /*4650*/  @P0 ATOMS.AND RZ, [UR8+0x14], R2 ;  /* 0x00001402ffff098c */ /* 0x0009e2000a800008 */
[----:B--2---:R-:W-:-:S05]  /*4660*/  IMAD.U32 R0, RZ, RZ, UR6 ;  /* 0x00000006ff007e24 */ /* 0x004fca000f8e00ff */
[----:B------:R4:W-:Y:S01]  /*4670*/  @P0 ATOMS.AND RZ, [UR8+0x18], R0 ;  /* 0x00001800ffff098c */ /* 0x0009e2000a800008 */
[----:B------:R-:W-:Y:S05]  /*4680*/  BRA `(.L_x_76) ;  /* 0x0000000000147947 */ /* 0x000fea0003800000 */
.L_x_75:
[----:B------:R-:W-:Y:S02]  /*4690*/  MOV R2, 0x46b0 ;  /* 0x000046b000027802 */ /* 0x000fe40000000f00 */
[----:B-----5:R-:W-:Y:S05]  /*46a0*/  CALL.REL.NOINC `($__internal_0_$__cuda_sm10x_tcgen05_guardrail_trap_col_being_dealloced_not_returned_by_alloc) ;  /* 0x0000003c00f07944 */ /* 0x020fea0003c00000 */
[----:B------:R-:W-:Y:S05]  /*46b0*/  BRA `(.L_x_76) ;  /* 0x0000000000087947 */ /* 0x000fea0003800000 */
.L_x_74:
[----:B------:R-:W-:Y:S02]  /*46c0*/  MOV R2, 0x46e0 ;  /* 0x000046e000027802 */ /* 0x000fe40000000f00 */
[----:B-----5:R-:W-:Y:S05]  /*46d0*/  CALL.REL.NOINC `($__internal_2_$__cuda_sm10x_tcgen05_guardrail_trap_unallocated_columns_being_dealloced) ;  /* 0x0000003c00fc7944 */ /* 0x020fea0003c00000 */
.L_x_76:
[----:B------:R-:W-:Y:S01]  /*46e0*/  NOP ;  /* 0x0000000000007918 */ /* 0x000fe20000000000 */
[----:B----4-:R-:W-:Y:S05]  /*46f0*/  EXIT ;  /* 0x000000000000794d */ /* 0x010fea0003800000 */
.L_x_58:
[----:B------:R-:W-:-:S09]  /*4700*/  UISETP.NE.OR UP0, UPT, UR22, 0x3, !UP3 ;  /* 0x000000031600788c */ /* 0x000fd2000df05670 */
[----:B------:R-:W-:Y:S05]  /*4710*/  BRA.U UP0, `(.L_x_77) ;  /* 0x0000000d00f07547 */ /* 0x000fea000b800000 */
[----:B------:R-:W1:Y:S01]  /*4720*/  LDCU UR33, c[0x0][0x370] ;  /* 0x00006e00ff2177ac */ /* 0x000e620008000800 */
[----:B------:R-:W2:Y:S01]  /*4730*/  LDC.64 R16, c[0x0][0x348] ;  /* 0x0000d200ff107b82 */ /* 0x000ea20000000a00 */
[----:B------:R-:W-:Y:S02]  /*4740*/  HFMA2 R13, -RZ, RZ, 0, 0 ;  /* 0x00000000ff0d7431 */ /* 0x000fe400000001ff */
[----:B------:R-:W-:Y:S01]  /*4750*/  IMAD.MOV.U32 R15, RZ, RZ, 0x1 ;  /* 0x00000001ff0f7424 */ /* 0x000fe200078e00ff */
[----:B------:R-:W1:Y:S01]  /*4760*/  LDCU.128 UR28, c[0x0][0xb10] ;  /* 0x00016200ff1c77ac */ /* 0x000e620008000c00 */
[----:B------:R-:W-:Y:S01]  /*4770*/  IMAD.MOV.U32 R14, RZ, RZ, RZ ;  /* 0x000000ffff0e7224 */ /* 0x000fe200078e00ff */
[----:B------:R-:W-:Y:S01]  /*4780*/  MOV R7, 0x2000 ;  /* 0x0000200000077802 */ /* 0x000fe20000000f00 */
[----:B------:R-:W3:Y:S01]  /*4790*/  LDCU UR32, c[0x0][0x374] ;  /* 0x00006e80ff2077ac */ /* 0x000ee20008000800 */
[----:B------:R-:W4:Y:S01]  /*47a0*/  LDC.64 R2, c[0x0][0x888] ;  /* 0x00022200ff027b82 */ /* 0x000f220000000a00 */
[----:B------:R-:W3:Y:S01]  /*47b0*/  LDCU UR15, c[0x0][0xb0c] ;  /* 0x00016180ff0f77ac */ /* 0x000ee20008000800 */
[----:B------:R-:W3:Y:S06]  /*47c0*/  LDCU UR36, c[0x0][0xb20] ;  /* 0x00016400ff2477ac */ /* 0x000eec0008000800 */
[----:B------:R-:W2:Y:S01]  /*47d0*/  LDC.64 R4, c[0x0][0x890] ;  /* 0x00022400ff047b82 */ /* 0x000ea20000000a00 */
[----:B------:R-:W3:Y:S01]  /*47e0*/  LDCU UR4, c[0x0][0xb30] ;  /* 0x00016600ff0477ac */ /* 0x000ee20008000800 */
[----:B-1----:R-:W-:-:S02]  /*47f0*/  UIMAD.WIDE.U32 UR6, UR33, UR28, URZ ;  /* 0x0000001c210672a5 */ /* 0x002fc4000f8e00ff */
[----:B---3--:R-:W-:Y:S01]  /*4800*/  UIMAD.WIDE.U32 UR8, UR32, UR31, URZ ;  /* 0x0000001f200872a5 */ /* 0x008fe2000f8e00ff */
[----:B------:R-:W-:Y:S01]  /*4810*/  UMOV UR24, 0x400 ;  /* 0x0000040000187882 */ /* 0x000fe20000000000 */
[----:B------:R-:W-:-:S03]  /*4820*/  UPLOP3.LUT UP3, UPT, UPT, UPT, UPT, 0x40, 0x4 ;  /* 0x000000000004789c */ /* 0x000fc60003f6e870 */
[----:B------:R-:W-:Y:S01]  /*4830*/  UMOV UR6, UR7 ;  /* 0x0000000700067c82 */ /* 0x000fe20008000000 */
[----:B------:R-:W-:Y:S01]  /*4840*/  UISETP.GE.AND UP0, UPT, UR39, 0x1, UPT ;  /* 0x000000012700788c */ /* 0x000fe2000bf06270 */
[----:B------:R-:W-:Y:S01]  /*4850*/  UMOV UR34, UR9 ;  /* 0x0000000900227c82 */ /* 0x000fe20008000000 */
[----:B------:R-:W-:Y:S01]  /*4860*/  UISETP.NE.AND UP4, UPT, UR39, 0x1, UPT ;  /* 0x000000012700788c */ /* 0x000fe2000bf85270 */
[----:B------:R-:W1:Y:S01]  /*4870*/  LDCU.64 UR16, c[0x0][0xb28] ;  /* 0x00016500ff1077ac */ /* 0x000e620008000a00 */
[----:B------:R-:W-:Y:S02]  /*4880*/  ULEA UR24, UR54, UR24, 0x18 ;  /* 0x0000001836187291 */ /* 0x000fe4000f8ec0ff */
[----:B------:R-:W-:Y:S02]  /*4890*/  UISETP.NE.AND UP6, UPT, UR15, 0x1, UPT ;  /* 0x000000010f00788c */ /* 0x000fe4000bfc5270 */
[----:B------:R-:W-:Y:S02]  /*48a0*/  UISETP.NE.AND UP5, UPT, UR30, 0x1, UPT ;  /* 0x000000011e00788c */ /* 0x000fe4000bfa5270 */
[----:B------:R-:W-:-:S02]  /*48b0*/  USHF.R.U32.HI UR35, URZ, UR29, UR6 ;  /* 0x0000001dff237299 */ /* 0x000fc40008011606 */
[----:B------:R-:W-:Y:S02]  /*48c0*/  USHF.R.U32.HI UR34, URZ, UR36, UR34 ;  /* 0x00000024ff227299 */ /* 0x000fe40008011622 */
[----:B------:R-:W-:Y:S01]  /*48d0*/  UISETP.NE.AND UP2, UPT, UR4, 0x1, UPT ;  /* 0x000000010400788c */ /* 0x000fe2000bf45270 */
[----:B------:R-:W-:-:S10]  /*48e0*/  UMOV UR12, URZ ;  /* 0x000000ff000c7c82 */ /* 0x000fd40008000000 */
.L_x_86:
[C---:B------:R-:W-:Y:S02]  /*48f0*/  LEA R12, R14.reuse, UR24, 0x3 ;  /* 0x000000180e0c7c11 */ /* 0x040fe4000f8e18ff */
[----:B------:R-:W-:Y:S02]  /*4900*/  SHF.L.U32 R0, R13, 0x1f, RZ ;  /* 0x0000001f0d007819 */ /* 0x000fe400000006ff */
[----:B------:R-:W-:Y:S02]  /*4910*/  LEA R8, R14, UR24, 0x4 ;  /* 0x000000180e087c11 */ /* 0x000fe4000f8e20ff */
[----:B---3--:R-:W3:Y:S02]  /*4920*/  SYNCS.PHASECHK.TRANS64.TRYWAIT P0, [R12+URZ+0x70], R0 ;  /* 0x000070000c0075a7 */ /* 0x008ee400080011ff */
[----:B---3--:R-:W-:Y:S05]  /*4930*/  @!P0 BRA `(.L_x_78) ;  /* 0x0000003800708947 */ /* 0x008fea0003800000 */
.L_x_150:
[----:B------:R-:W1:Y:S01]  /*4940*/  LDS.128 R8, [R8+0x100] ;  /* 0x0001000008087984 */ /* 0x000e620000000c00 */
[----:B------:R-:W-:Y:S01]  /*4950*/  UISETP.GE.AND UP0, UPT, UR39, 0x1, UPT ;  /* 0x000000012700788c */ /* 0x000fe2000bf06270 */
[----:B------:R-:W-:Y:S01]  /*4960*/  @!PT LDS RZ, [RZ] ;  /* 0x00000000fffff984 */ /* 0x000fe20000000800 */
[----:B------:R-:W-:Y:S01]  /*4970*/  @!PT LDS RZ, [RZ] ;  /* 0x00000000fffff984 */ /* 0x000fe20000000800 */
[----:B------:R-:W-:Y:S01]  /*4980*/  @!PT LDS RZ, [RZ] ;  /* 0x00000000fffff984 */ /* 0x000fe20000000800 */
[----:B------:R-:W-:Y:S01]  /*4990*/  @!PT LDS RZ, [RZ] ;  /* 0x00000000fffff984 */ /* 0x000fe20000000800 */
[----:B------:R2:W-:Y:S06]  /*49a0*/  MEMBAR.ALL.CTA ;  /* 0x0000000000007992 */ /* 0x0005ec0000008000 */
[----:B--2---:R-:W2:Y:S01]  /*49b0*/  FENCE.VIEW.ASYNC.S ;  /* 0x00000000000073c6 */ /* 0x004ea20000000000 */
[----:B-1----:R-:W-:Y:S11]  /*49c0*/  LOP3.LUT P0, RZ, R10, 0x1, RZ, 0xc0, !PT ;  /* 0x000000010aff7812 */ /* 0x002ff6000780c0ff */
[----:B------:R-:W-:Y:S02]  /*49d0*/  @!UPT UIADD3 URZ, UPT, UPT, URZ, URZ, URZ ;  /* 0x000000fffffff290 */ /* 0x000fe4000fffe0ff */
[----:B--2---:R-:W-:Y:S01]  /*49e0*/  VOTEU.ANY UP1, P0 ;  /* 0x0000000000ff7886 */ /* 0x004fe20000020100 */
[----:B------:R-:W-:Y:S11]  /*49f0*/  PLOP3.LUT P0, PT, PT, PT, UP1, 0x80, 0x8 ;  /* 0x000000000008781c */ /* 0x000ff60003f0f018 */
[----:B------:R-:W-:Y:S02]  /*4a00*/  @!UPT UIADD3 URZ, UPT, UPT, URZ, URZ, URZ ;  /* 0x000000fffffff290 */ /* 0x000fe4000fffe0ff */
[----:B---3--:R-:W-:Y:S02]  /*4a10*/  @P0 SHF.R.U32.HI R0, RZ, 0x10, R9 ;  /* 0x00000010ff000819 */ /* 0x008fe40000011609 */
[----:B------:R-:W-:Y:S02]  /*4a20*/  @P0 MOV R6, R8 ;  /* 0x0000000800060202 */ /* 0x000fe40000000f00 */
[----:B------:R-:W-:Y:S01]  /*4a30*/  @P0 R2UR UR4, R0 ;  /* 0x00000000000402ca */ /* 0x000fe200000e0000 */
[----:B------:R-:W-:Y:S01]  /*4a40*/  VIADD R0, R12, 0x80 ;  /* 0x000000800c007836 */ /* 0x000fe20000000000 */
[----:B------:R-:W-:Y:S02]  /*4a50*/  @P0 LOP3.LUT R8, R9, 0xffff, RZ, 0xc0, !PT ;  /* 0x0000ffff09080812 */ /* 0x000fe400078ec0ff */
[----:B------:R-:W-:Y:S02]  /*4a60*/  @P0 R2UR UR6, R6 ;  /* 0x00000000060602ca */ /* 0x000fe400000e0000 */
[----:B------:R-:W-:Y:S02]  /*4a70*/  PRMT R0, RZ, 0x654, R0 ;  /* 0x00000654ff007816 */ /* 0x000fe40000000000 */
[----:B------:R-:W-:Y:S02]  /*4a80*/  @P0 R2UR UR5, R8 ;  /* 0x00000000080502ca */ /* 0x000fe400000e0000 */
[----:B------:R1:W-:Y:S03]  /*4a90*/  SYNCS.ARRIVE.TRANS64.RED.A1T0 RZ, [R0+URZ], RZ ;  /* 0x000000ff00ff79a7 */ /* 0x0003e600081004ff */
[----:B------:R-:W-:Y:S04]  /*4aa0*/  @UP1 UMOV UR26, UR4 ;  /* 0x00000004001a1c82 */ /* 0x000fe80008000000 */
[----:B------:R-:W-:Y:S04]  /*4ab0*/  @UP1 UMOV UR14, UR6 ;  /* 0x00000006000e1c82 */ /* 0x000fe80008000000 */
[----:B------:R-:W-:Y:S01]  /*4ac0*/  @UP1 UMOV UR13, UR5 ;  /* 0x00000005000d1c82 */ /* 0x000fe20008000000 */
[----:B------:R-:W-:Y:S05]  /*4ad0*/  BRA.U !UP0, `(.L_x_79) ;  /* 0x0000000108a47547 */ /* 0x000fea000b800000 */
[----:B------:R-:W-:Y:S02]  /*4ae0*/  UIMAD.WIDE.U32 UR8, UR13, UR31, URZ ;  /* 0x0000001f0d0872a5 */ /* 0x000fe4000f8e00ff */
[----:B------:R-:W-:Y:S02]  /*4af0*/  UIMAD.WIDE.U32 UR10, UR14, UR28, URZ ;  /* 0x0000001c0e0a72a5 */ /* 0x000fe4000f8e00ff */
[----:B------:R-:W-:Y:S02]  /*4b00*/  USEL UR4, UR32, UR34, !UP5 ;  /* 0x0000002220047287 */ /* 0x000fe4000e800000 */
[----:B------:R-:W-:Y:S02]  /*4b10*/  USEL UR7, UR33, UR35, !UP6 ;  /* 0x0000002321077287 */ /* 0x000fe4000f000000 */
[----:B------:R-:W-:Y:S02]  /*4b20*/  UIMAD.WIDE.U32 UR18, UR4, UR16, URZ ;  /* 0x00000010041272a5 */ /* 0x000fe4000f8e00ff */
[----:B------:R-:W-:Y:S01]  /*4b30*/  UIMAD.WIDE.U32 UR20, UR7, UR16, URZ ;  /* 0x00000010071472a5 */ /* 0x000fe2000f8e00ff */
[----:B------:R-:W-:Y:S02]  /*4b40*/  UMOV UR5, UR9 ;  /* 0x0000000900057c82 */ /* 0x000fe40008000000 */
[----:B------:R-:W-:Y:S03]  /*4b50*/  USHF.R.U32.HI UR6, URZ, UR36, UR5 ;  /* 0x00000024ff067299 */ /* 0x000fe60008011605 */
[----:B------:R-:W-:Y:S01]  /*4b60*/  UMOV UR5, UR11 ;  /* 0x0000000b00057c82 */ /* 0x000fe20008000000 */
[----:B------:R-:W-:Y:S02]  /*4b70*/  USEL UR6, UR13, UR6, !UP5 ;  /* 0x000000060d067287 */ /* 0x000fe4000e800000 */
[----:B------:R-:W-:Y:S02]  /*4b80*/  USHF.R.U32.HI UR8, URZ, UR29, UR5 ;  /* 0x0000001dff087299 */ /* 0x000fe40008011605 */
[----:B------:R-:W-:Y:S01]  /*4b90*/  UIMAD.WIDE.U32 UR10, UR6, UR16, URZ ;  /* 0x00000010060a72a5 */ /* 0x000fe2000f8e00ff */
[----:B------:R-:W-:Y:S02]  /*4ba0*/  UMOV UR5, UR19 ;  /* 0x0000001300057c82 */ /* 0x000fe40008000000 */
[----:B------:R-:W-:Y:S03]  /*4bb0*/  @UP4 USHF.R.U32.HI UR4, URZ, UR17, UR5 ;  /* 0x00000011ff044299 */ /* 0x000fe60008011605 */
[----:B------:R-:W-:Y:S01]  /*4bc0*/  UMOV UR5, UR21 ;  /* 0x0000001500057c82 */ /* 0x000fe20008000000 */
[----:B------:R-:W-:Y:S02]  /*4bd0*/  UIMAD UR4, UR39, UR4, URZ ;  /* 0x00000004270472a4 */ /* 0x000fe4000f8e02ff */
[----:B------:R-:W-:Y:S02]  /*4be0*/  @UP4 USHF.R.U32.HI UR7, URZ, UR17, UR5 ;  /* 0x00000011ff074299 */ /* 0x000fe40008011605 */
[----:B------:R-:W-:Y:S02]  /*4bf0*/  USEL UR5, UR14, UR8, !UP6 ;  /* 0x000000080e057287 */ /* 0x000fe4000f000000 */
[----:B------:R-:W-:Y:S02]  /*4c00*/  UIMAD UR8, UR39, UR7, URZ ;  /* 0x00000007270872a4 */ /* 0x000fe4000f8e02ff */
[----:B------:R-:W-:Y:S03]  /*4c10*/  UISETP.GE.AND UP0, UPT, UR6, UR4, UPT ;  /* 0x000000040600728c */ /* 0x000fe6000bf06270 */
[----:B------:R-:W-:Y:S01]  /*4c20*/  UMOV UR4, UR11 ;  /* 0x0000000b00047c82 */ /* 0x000fe20008000000 */
[----:B------:R-:W-:Y:S02]  /*4c30*/  UISETP.GE.OR UP0, UPT, UR5, UR8, UP0 ;  /* 0x000000080500728c */ /* 0x000fe40008706670 */
[----:B------:R-:W-:Y:S02]  /*4c40*/  USHF.R.U32.HI UR4, URZ, UR17, UR4 ;  /* 0x00000011ff047299 */ /* 0x000fe40008011604 */
[----:B------:R-:W-:Y:S02]  /*4c50*/  UIMAD.WIDE.U32 UR8, UR5, UR16, URZ ;  /* 0x00000010050872a5 */ /* 0x000fe4000f8e00ff */
[----:B------:R-:W-:Y:S04]  /*4c60*/  USEL UR10, UR6, UR4, !UP4 ;  /* 0x00000004060a7287 */ /* 0x000fe8000e000000 */
[----:B------:R-:W-:Y:S01]  /*4c70*/  UIADD3 UR11, UPT, UPT, -UR10, URZ, URZ ;  /* 0x000000ff0a0b7290 */ /* 0x000fe2000fffe1ff */
[----:B------:R-:W-:Y:S02]  /*4c80*/  @!UP0 UMOV UR4, UR9 ;  /* 0x0000000900048c82 */ /* 0x000fe40008000000 */
[----:B------:R-:W-:Y:S02]  /*4c90*/  @!UP0 USHF.R.U32.HI UR4, URZ, UR17, UR4 ;  /* 0x00000011ff048299 */ /* 0x000fe40008011604 */
[----:B------:R-:W-:Y:S02]  /*4ca0*/  UIMAD UR8, UR39, UR11, UR6 ;  /* 0x0000000b270872a4 */ /* 0x000fe4000f8e0206 */
[----:B------:R-:W-:Y:S04]  /*4cb0*/  @!UP0 USEL UR4, UR5, UR4, !UP4 ;  /* 0x0000000405048287 */ /* 0x000fe8000e000000 */
[----:B------:R-:W-:Y:S02]  /*4cc0*/  @!UP0 UIMAD UR8, UR7, UR8, UR4 ;  /* 0x00000008070882a4 */ /* 0x000fe4000f8e0204 */
[----:B------:R-:W-:Y:S02]  /*4cd0*/  @!UP0 UIADD3 UR9, UPT, UPT, UR10, -UR4, URZ ;  /* 0x800000040a098290 */ /* 0x000fe4000fffe0ff */
[----:B------:R-:W-:Y:S02]  /*4ce0*/  UIADD3 UR4, UPT, UPT, -UR5, URZ, URZ ;  /* 0x000000ff05047290 */ /* 0x000fe4000fffe1ff */
[----:B------:R-:W-:Y:S02]  /*4cf0*/  UIADD3 UR7, UPT, UPT, -UR6, URZ, URZ ;  /* 0x000000ff06077290 */ /* 0x000fe4000fffe1ff */
[----:B------:R-:W-:Y:S02]  /*4d00*/  @!UP0 UIMAD UR6, UR9, UR39, UR5 ;  /* 0x00000027090682a4 */ /* 0x000fe4000f8e0205 */
[----:B------:R-:W-:Y:S02]  /*4d10*/  UIMAD UR14, UR15, UR4, UR14 ;  /* 0x000000040f0e72a4 */ /* 0x000fe4000f8e020e */
[----:B------:R-:W-:Y:S01]  /*4d20*/  UIMAD UR13, UR30, UR7, UR13 ;  /* 0x000000071e0d72a4 */ /* 0x000fe2000f8e020d */
[----:B------:R-:W-:Y:S02]  /*4d30*/  @!UP0 UMOV UR5, UR8 ;  /* 0x0000000800058c82 */ /* 0x000fe40008000000 */
[----:B------:R-:W-:Y:S02]  /*4d40*/  UIMAD UR14, UR5, UR15, UR14 ;  /* 0x0000000f050e72a4 */ /* 0x000fe4000f8e020e */
[----:B------:R-:W-:Y:S11]  /*4d50*/  UIMAD UR13, UR6, UR30, UR13 ;  /* 0x0000001e060d72a4 */ /* 0x000ff6000f8e020d */
[----:B------:R-:W-:Y:S01]  /*4d60*/  @!UPT UIADD3 URZ, UPT, UPT, URZ, URZ, URZ ;  /* 0x000000fffffff290 */ /* 0x000fe2000fffe0ff */
.L_x_79:
[----:B------:R-:W2:Y:S01]  /*4d70*/  @!UP2 LDCU.128 UR20, c[0x0][0xb10] ;  /* 0x00016200ff14a7ac */ /* 0x000ea20008000c00 */
[C---:B------:R-:W-:Y:S02]  /*4d80*/  ISETP.NE.U32.AND P1, PT, R4.reuse, RZ, PT ;  /* 0x000000ff0400720c */ /* 0x040fe40003f25070 */
[----:B------:R-:W-:Y:S02]  /*4d90*/  ISETP.NE.U32.AND P0, PT, R4, RZ, PT ;  /* 0x000000ff0400720c */ /* 0x000fe40003f05070 */
[C---:B------:R-:W-:Y:S02]  /*4da0*/  ISETP.NE.AND.EX P1, PT, R5.reuse, RZ, PT, P1 ;  /* 0x000000ff0500720c */ /* 0x040fe40003f25310 */
[----:B------:R-:W-:Y:S01]  /*4db0*/  ISETP.NE.AND.EX P0, PT, R5, RZ, PT, P0 ;  /* 0x000000ff0500720c */ /* 0x000fe20003f05300 */
[----:B------:R-:W3:Y:S01]  /*4dc0*/  @!UP2 LDCU UR5, c[0x0][0xb0c] ;  /* 0x00016180ff05a7ac */ /* 0x000ee20008000800 */
[----:B------:R-:W-:Y:S02]  /*4dd0*/  USHF.L.U32 UR11, UR25, 0x6, URZ ;  /* 0x00000006190b7899 */ /* 0x000fe400080006ff */
[----:B------:R-:W-:Y:S02]  /*4de0*/  USHF.L.U32 UR10, UR27, 0x6, URZ ;  /* 0x000000061b0a7899 */ /* 0x000fe400080006ff */
[----:B--2---:R-:W-:Y:S07]  /*4df0*/  UIMAD.WIDE.U32 UR6, UR14, UR20, URZ ;  /* 0x000000140e0672a5 */ /* 0x004fee000f8e00ff */
[----:B------:R-:W-:Y:S01]  /*4e00*/  @!UP2 UMOV UR4, UR7 ;  /* 0x000000070004ac82 */ /* 0x000fe20008000000 */
[----:B---3--:R-:W-:Y:S02]  /*4e10*/  @!UP2 UISETP.NE.AND UP0, UPT, UR5, 0x1, UPT ;  /* 0x000000010500a88c */ /* 0x008fe4000bf05270 */
[----:B------:R-:W-:Y:S02]  /*4e20*/  @!UP2 USHF.R.U32.HI UR4, URZ, UR21, UR4 ;  /* 0x00000015ff04a299 */ /* 0x000fe40008011604 */
[----:B------:R-:W-:Y:S02]  /*4e30*/  UIMAD.WIDE.U32 UR6, UR13, UR23, URZ ;  /* 0x000000170d0672a5 */ /* 0x000fe4000f8e00ff */
[----:B------:R-:W-:Y:S02]  /*4e40*/  @!UP2 USEL UR8, UR14, UR4, !UP0 ;  /* 0x000000040e08a287 */ /* 0x000fe4000c000000 */
[----:B------:R-:W-:Y:S03]  /*4e50*/  @!UP2 UISETP.NE.AND UP0, UPT, UR22, 0x1, UPT ;  /* 0x000000011600a88c */ /* 0x000fe6000bf05270 */
[----:B------:R-:W-:Y:S02]  /*4e60*/  @!UP2 UMOV UR6, UR7 ;  /* 0x000000070006ac82 */ /* 0x000fe40008000000 */
[----:B------:R-:W2:Y:S02]  /*4e70*/  @!UP2 LDCU UR4, c[0x0][0xb20] ;  /* 0x00016400ff04a7ac */ /* 0x000ea40008000800 */
[----:B--2---:R-:W-:Y:S04]  /*4e80*/  @!UP2 USHF.R.U32.HI UR6, URZ, UR4, UR6 ;  /* 0x00000004ff06a299 */ /* 0x004fe80008011606 */
[----:B------:R-:W-:Y:S04]  /*4e90*/  @!UP2 USEL UR6, UR13, UR6, !UP0 ;  /* 0x000000060d06a287 */ /* 0x000fe8000c000000 */
[----:B------:R-:W-:Y:S02]  /*4ea0*/  @!UP2 UIADD3 UR4, UPT, UPT, -UR8, UR6, URZ ;  /* 0x000000060804a290 */ /* 0x000fe4000fffe1ff */
[----:B------:R-:W-:Y:S02]  /*4eb0*/  @!UP2 UIADD3 UR6, UPT, UPT, UR8, -UR6, URZ ;  /* 0x800000060806a290 */ /* 0x000fe4000fffe0ff */
[----:B------:R-:W-:Y:S02]  /*4ec0*/  @!UP2 UIMAD UR14, UR4, UR5, UR14 ;  /* 0x00000005040ea2a4 */ /* 0x000fe4000f8e020e */
[----:B------:R-:W-:Y:S01]  /*4ed0*/  @!UP2 UIMAD UR13, UR6, UR22, UR13 ;  /* 0x00000016060da2a4 */ /* 0x000fe2000f8e020d */
[----:B------:R-:W-:Y:S11]  /*4ee0*/  BRA.U UP3, `(.L_x_80) ;  /* 0x0000000103107547 */ /* 0x000ff6000b800000 */
[----:B------:R-:W-:Y:S04]  /*4ef0*/  MOV R6, UR38 ;  /* 0x0000002600067c02 */ /* 0x000fe80008000f00 */
[----:B------:R-:W-:Y:S04]  /*4f00*/  SHF.L.U32 R6, R6, 0x1f, RZ ;  /* 0x0000001f06067819 */ /* 0x000fe800000006ff */
[----:B------:R-:W2:Y:S02]  /*4f10*/  SYNCS.PHASECHK.TRANS64.TRYWAIT P2, [UR24+0x68], R6 ;  /* 0x00006806ff0075a7 */ /* 0x000ea40008041118 */
[----:B--2---:R-:W-:Y:S05]  /*4f20*/  @!P2 BRA `(.L_x_81) ;  /* 0x000000340008a947 */ /* 0x004fea0003800000 */
.L_x_80:
[----:B------:R-:W-:Y:S05]  /*4f30*/  @!P1 BRA `(.L_x_82) ;  /* 0x0000000000309947 */ /* 0x000fea0003800000 */
[----:B----4-:R-:W-:Y:S01]  /*4f40*/  ISETP.NE.U32.AND P1, PT, R2, RZ, PT ;  /* 0x000000ff0200720c */ /* 0x010fe20003f25070 */
[----:B------:R-:W2:Y:S01]  /*4f50*/  LDCU.64 UR4, c[0x0][0x358] ;  /* 0x00006b00ff0477ac */ /* 0x000ea20008000a00 */
[----:B------:R-:W-:Y:S02]  /*4f60*/  IMAD.MOV.U32 R52, RZ, RZ, 0x1 ;  /* 0x00000001ff347424 */ /* 0x000fe400078e00ff */
[----:B------:R-:W-:Y:S11]  /*4f70*/  ISETP.NE.AND.EX P1, PT, R3, RZ, PT, P1 ;  /* 0x000000ff0300720c */ /* 0x000ff60003f25310 */
[----:B------:R-:W-:Y:S02]  /*4f80*/  @!UPT UIADD3 URZ, UPT, UPT, URZ, URZ, URZ ;  /* 0x000000fffffff290 */ /* 0x000fe4000fffe0ff */
[----:B------:R-:W3:Y:S01]  /*4f90*/  @P1 LDC.64 R8, c[0x0][0x888] ;  /* 0x00022200ff081b82 */ /* 0x000ee20000000a00 */
[----:B-1----:R-:W-:Y:S04]  /*4fa0*/  @P1 IMAD R0, R4, UR60, RZ ;  /* 0x0000003c04001c24 */ /* 0x002fe8000f8e02ff */
[----:B---3--:R-:W-:Y:S04]  /*4fb0*/  @P1 IMAD.WIDE R8, R0, 0x4, R8 ;  /* 0x0000000400081825 */ /* 0x008fe800078e0208 */
[----:B------:R-:W-:Y:S01]  /*4fc0*/  HFMA2 R0, -RZ, RZ, 0, 5.9604644775390625e-08 ;  /* 0x00000001ff007431 */ /* 0x000fe200000001ff */
[----:B--2--5:R2:W5:Y:S04]  /*4fd0*/  @P1 LDG.E R26, desc[UR4][R8.64] ;  /* 0x00000004081a1981 */ /* 0x024568000c1e1900 */
[----:B------:R-:W-:Y:S01]  /*4fe0*/  @!P1 PRMT R52, R0, 0x7610, R52 ;  /* 0x0000761000349816 */ /* 0x000fe20000000034 */
[----:B--2---:R-:W3:Y:S06]  /*4ff0*/  @!P1 LDC R26, c[0x0][0x880] ;  /* 0x00022000ff1a9b82 */ /* 0x004eec0000000800 */
.L_x_82:
[----:B---3-5:R-:W-:Y:S01]  /*5000*/  @!P0 FSETP.EQ.AND P1, PT, R26, RZ, PT ;  /* 0x000000ff1a00820b */ /* 0x028fe20003f22000 */
[----:B------:R-:W-:Y:S01]  /*5010*/  @!UPT UIADD3 URZ, UPT, UPT, URZ, URZ, URZ ;  /* 0x000000fffffff290 */ /* 0x000fe2000fffe0ff */
[----:B------:R-:W-:Y:S11]  /*5020*/  @!P0 BRA `(.L_x_83) ;  /* 0x0000000000188947 */ /* 0x000ff60003800000 */
[----:B------:R-:W-:Y:S02]  /*5030*/  LOP3.LUT P0, RZ, R52, 0xff, RZ, 0xc0, !PT ;  /* 0x000000ff34ff7812 */ /* 0x000fe4000780c0ff */
[----:B----4-:R-:W-:Y:S04]  /*5040*/  ISETP.NE.U32.AND P1, PT, R2, RZ, PT ;  /* 0x000000ff0200720c */ /* 0x010fe80003f25070 */
[----:B------:R-:W-:Y:S04]  /*5050*/  ISETP.NE.AND.EX P1, PT, R3, RZ, PT, P1 ;  /* 0x000000ff0300720c */ /* 0x000fe80003f25310 */
[----:B------:R-:W-:Y:S03]  /*5060*/  PLOP3.LUT P1, PT, P1, PT, PT, 0x8, 0x80 ;  /* 0x000000000080781c */ /* 0x000fe60000f2e170 */
[----:B------:R-:W-:Y:S11]  /*5070*/  @P0 FSETP.EQ.AND P1, PT, R26, RZ, PT ;  /* 0x000000ff1a00020b */ /* 0x000ff60003f22000 */
[----:B------:R-:W-:Y:S02]  /*5080*/  @!UPT UIADD3 URZ, UPT, UPT, URZ, URZ, URZ ;  /* 0x000000fffffff290 */ /* 0x000fe4000fffe0ff */
.L_x_83:
[----:B------:R-:W-:Y:S01]  /*5090*/  ULEA UR4, UR12, UR24, 0x3 ;  /* 0x000000180c047291 */ /* 0x000fe2000f8e18ff */
[----:B------:R-:W-:Y:S02]  /*50a0*/  SHF.L.U32 R9, R15, 0x1f, RZ ;  /* 0x0000001f0f097819 */ /* 0x000fe400000006ff */
[----:B------:R-:W-:Y:S04]  /*50b0*/  ELECT P0, URZ, PT ;  /* 0x0000000000ff782f */ /* 0x000fe80003800000 */
[----:B------:R-:W-:Y:S02]  /*50c0*/  PLOP3.LUT P1, PT, P1, P0, PT, 0xf2, 0x2f ;  /* 0x00000000002f781c */ /* 0x000fe40000f21e72 */
[----:B------:R-:W2:Y:S11]  /*50d0*/  SYNCS.PHASECHK.TRANS64.TRYWAIT P2, [UR4+0x48], R9 ;  /* 0x00004809ff0075a7 */ /* 0x000eb60008041104 */
[----:B------:R-:W-:Y:S05]  /*50e0*/  @!P1 IADD3 R8, P0, PT, R16, 0x580, RZ ;  /* 0x0000058010089810 */ /* 0x000fea0007f1e0ff */
[----:B-1----:R-:W-:Y:S01]  /*50f0*/  @!P1 IMAD.X R6, RZ, RZ, R17, P0 ;  /* 0x000000ffff069224 */ /* 0x002fe200000e0611 */
[----:B--2---:R-:W-:Y:S07]  /*5100*/  @!P2 BRA `(.L_x_84) ;  /* 0x0000003000a8a947 */ /* 0x004fee0003800000 */
.L_x_153:
[----:B------:R-:W-:Y:S01]  /*5110*/  @!P1 R2UR UR7, R6 ;  /* 0x00000000060792ca */ /* 0x000fe200000e0000 */
[----:B------:R-:W-:Y:S01]  /*5120*/  UIADD3 UR5, UPT, UPT, UR12, 0x1, URZ ;  /* 0x000000010c057890 */ /* 0x000fe2000fffe0ff */
[----:B------:R-:W-:Y:S01]  /*5130*/  @!P1 R2UR UR6, R8 ;  /* 0x00000000080692ca */ /* 0x000fe200000e0000 */
[----:B------:R-:W-:Y:S01]  /*5140*/  UIADD3 UR9, UPT, UPT, UR4, 0x30, URZ ;  /* 0x0000003004097890 */ /* 0x000fe2000fffe0ff */
[----:B------:R-:W-:Y:S01]  /*5150*/  @!P1 IMAD.MOV.U32 R6, RZ, RZ, 0x2000 ;  /* 0x00002000ff069424 */ /* 0x000fe200078e00ff */
[----:B------:R-:W-:Y:S01]  /*5160*/  UISETP.NE.AND UP0, UPT, UR5, 0x3, UPT ;  /* 0x000000030500788c */ /* 0x000fe2000bf05270 */
[----:B------:R-:W-:Y:S01]  /*5170*/  VIADD R14, R14, 0x1 ;  /* 0x000000010e0e7836 */ /* 0x000fe20000000000 */
[----:B------:R-:W-:Y:S01]  /*5180*/  UMOV UR22, 0x0 ;  /* 0x0000000000167882 */ /* 0x000fe20000000000 */
[----:B------:R-:W-:Y:S01]  /*5190*/  UMOV UR23, 0x10000000 ;  /* 0x1000000000177882 */ /* 0x000fe20000000000 */
[----:B------:R-:W-:Y:S04]  /*51a0*/  UPRMT UR20, UR54, 0x654, UR9 ;  /* 0x0000065436147896 */ /* 0x000fe80008000009 */
[----:B-1----:R-:W-:Y:S01]  /*51b0*/  IMAD.U32 R9, RZ, RZ, UR7 ;  /* 0x00000007ff097e24 */ /* 0x002fe2000f8e00ff */
[----:B------:R-:W-:Y:S01]  /*51c0*/  USEL UR7, URZ, 0x1, UP0 ;  /* 0x00000001ff077887 */ /* 0x000fe20008000000 */
[----:B------:R-:W-:Y:S01]  /*51d0*/  IMAD.U32 R8, RZ, RZ, UR6 ;  /* 0x00000006ff087e24 */ /* 0x000fe2000f8e00ff */
[----:B------:R-:W-:Y:S02]  /*51e0*/  USEL UR6, UR5, URZ, UP0 ;  /* 0x000000ff05067287 */ /* 0x000fe40008000000 */
[----:B------:R-:W-:Y:S01]  /*51f0*/  VOTEU.ALL UP0, P1 ;  /* 0x0000000000ff7886 */ /* 0x000fe20000800000 */
[----:B------:R-:W-:Y:S02]  /*5200*/  @!P1 R2UR UR19, R9 ;  /* 0x00000000091392ca */ /* 0x000fe400000e0000 */
[----:B------:R-:W-:Y:S02]  /*5210*/  @!P1 R2UR UR18, R8 ;  /* 0x00000000081292ca */ /* 0x000fe400000e0000 */
[----:B------:R-:W-:Y:S01]  /*5220*/  @!UP0 ULEA UR5, UR12, UR24, 0xd ;  /* 0x000000180c058291 */ /* 0x000fe2000f8e68ff */
[----:B------:R-:W-:Y:S02]  /*5230*/  LOP3.LUT R15, R15, UR7, RZ, 0x3c, !PT ;  /* 0x000000070f0f7c12 */ /* 0x000fe4000f8e3cff */
[----:B------:R-:W-:Y:S01]  /*5240*/  UMOV UR12, UR60 ;  /* 0x0000003c000c7c82 */ /* 0x000fe20008000000 */
[----:B------:R-:W-:Y:S01]  /*5250*/  @!UP0 UIADD3 UR8, UPT, UPT, UR5, 0x400, URZ ;  /* 0x0000040005088890 */ /* 0x000fe2000fffe0ff */
[----:B------:R-:W-:Y:S01]  /*5260*/  SHF.L.U32 R0, R15, 0x1f, RZ ;  /* 0x0000001f0f007819 */ /* 0x000fe200000006ff */
[----:B------:R-:W-:Y:S01]  /*5270*/  VOTEU.ALL UP0, P1 ;  /* 0x0000000000ff7886 */ /* 0x000fe20000800000 */
[----:B------:R-:W-:Y:S06]  /*5280*/  ULEA UR5, UR6, UR24, 0x3 ;  /* 0x0000001806057291 */ /* 0x000fec000f8e18ff */
[----:B------:R1:W-:Y:S01]  /*5290*/  @!UP0 UTMALDG.3D [UR8], [UR18], desc[UR22] ;  /* 0x00001608120085b4 */ /* 0x0003e20008011000 */
[----:B------:R1:W-:Y:S01]  /*52a0*/  @!P1 SYNCS.ARRIVE.TRANS64.RED.A0TR RZ, [UR4+0x30], R6 ;  /* 0x00003006ffff99a7 */ /* 0x0003e20008300404 */
[----:B------:R-:W-:Y:S01]  /*52b0*/  SYNCS.ARRIVE.TRANS64.RED.A1T0 RZ, [UR20], RZ ;  /* 0x000000ffffff79a7 */ /* 0x000fe20008100414 */
[----:B------:R-:W2:Y:S02]  /*52c0*/  SYNCS.PHASECHK.TRANS64.TRYWAIT P0, [UR5+0x48], R0 ;  /* 0x00004800ff0075a7 */ /* 0x000ea40008001105 */
[----:B-12---:R-:W-:Y:S05]  /*52d0*/  @!P0 BRA `(.L_x_85) ;  /* 0x00000030004c8947 */ /* 0x006fea0003800000 */
.L_x_155:
[----:B------:R-:W-:Y:S01]  /*52e0*/  UIADD3 UR9, UPT, UPT, UR5, 0x30, URZ ;  /* 0x0000003005097890 */ /* 0x000fe2000fffe0ff */
[----:B-1----:R-:W-:Y:S01]  /*52f0*/  @!P1 IADD3 R6, P0, PT, R16, 0x580, RZ ;  /* 0x0000058010069810 */ /* 0x002fe20007f1e0ff */
[----:B------:R-:W-:Y:S01]  /*5300*/  UPLOP3.LUT UP3, UPT, UPT, UPT, UPT, 0x80, 0x8 ;  /* 0x000000000008789c */ /* 0x000fe20003f6f070 */
[----:B------:R-:W-:Y:S01]  /*5310*/  R2UR UR23, R54 ;  /* 0x00000000361772ca */ /* 0x000fe200000e0000 */
[----:B------:R-:W-:Y:S01]  /*5320*/  UMOV UR20, 0x0 ;  /* 0x0000000000147882 */ /* 0x000fe20000000000 */
[----:B------:R-:W-:Y:S01]  /*5330*/  @!P1 R2UR UR7, R6 ;  /* 0x00000000060792ca */ /* 0x000fe200000e0000 */
[----:B------:R-:W-:Y:S01]  /*5340*/  @!P1 IMAD.X R0, RZ, RZ, R17, P0 ;  /* 0x000000ffff009224 */ /* 0x000fe200000e0611 */
[----:B------:R-:W-:Y:S01]  /*5350*/  UMOV UR21, 0x10000000 ;  /* 0x1000000000157882 */ /* 0x000fe20000000000 */
[----:B------:R-:W-:Y:S01]  /*5360*/  UMOV UR12, UR60 ;  /* 0x0000003c000c7c82 */ /* 0x000fe20008000000 */
[----:B------:R-:W-:Y:S01]  /*5370*/  VOTEU.ALL UP0, P1 ;  /* 0x0000000000ff7886 */ /* 0x000fe20000800000 */
[----:B------:R-:W-:Y:S01]  /*5380*/  R2UR UR22, R55 ;  /* 0x00000000371672ca */ /* 0x000fe200000e0000 */
[----:B------:R-:W-:Y:S01]  /*5390*/  UMOV UR60, UR26 ;  /* 0x0000001a003c7c82 */ /* 0x000fe20008000000 */
[----:B------:R-:W-:Y:S02]  /*53a0*/  @!P1 R2UR UR4, R0 ;  /* 0x00000000000492ca */ /* 0x000fe400000e0000 */
[----:B------:R-:W-:Y:S01]  /*53b0*/  @!UP0 UIADD3 UR10, UPT, UPT, UR10, 0x20, URZ ;  /* 0x000000200a0a8890 */ /* 0x000fe2000fffe0ff */
[C---:B------:R-:W-:Y:S01]  /*53c0*/  ISETP.NE.AND P0, PT, R14.reuse, 0x2, PT ;  /* 0x000000020e00780c */ /* 0x040fe20003f05270 */
[----:B------:R-:W-:Y:S02]  /*53d0*/  UIADD3 UR27, UPT, UPT, UR13, UR23, URZ ;  /* 0x000000170d1b7290 */ /* 0x000fe4000fffe0ff */
[----:B------:R-:W-:Y:S01]  /*53e0*/  IMAD.U32 R8, RZ, RZ, UR7 ;  /* 0x00000007ff087e24 */ /* 0x000fe2000f8e00ff */
[----:B------:R-:W-:Y:S02]  /*53f0*/  SEL R0, RZ, 0x1, P0 ;  /* 0x00000001ff007807 */ /* 0x000fe40000000000 */
[----:B------:R-:W-:Y:S02]  /*5400*/  SEL R14, R14, RZ, P0 ;  /* 0x000000ff0e0e7207 */ /* 0x000fe40000000000 */
[----:B------:R-:W-:Y:S01]  /*5410*/  @!P1 R2UR UR18, R8 ;  /* 0x00000000081292ca */ /* 0x000fe200000e0000 */
[----:B------:R-:W-:Y:S01]  /*5420*/  UIADD3 UR25, UPT, UPT, UR14, UR22, URZ ;  /* 0x000000160e197290 */ /* 0x000fe2000fffe0ff */
[----:B------:R-:W-:Y:S01]  /*5430*/  IMAD.U32 R9, RZ, RZ, UR4 ;  /* 0x00000004ff097e24 */ /* 0x000fe2000f8e00ff */
[----:B------:R-:W-:Y:S01]  /*5440*/  @!UP0 ULEA UR4, UR6, UR24, 0xd ;  /* 0x0000001806048291 */ /* 0x000fe2000f8e68ff */
[----:B------:R-:W-:Y:S03]  /*5450*/  LOP3.LUT R13, R13, R0, RZ, 0x3c, !PT ;  /* 0x000000000d0d7212 */ /* 0x000fe600078e3cff */
[----:B------:R-:W-:Y:S01]  /*5460*/  @!P1 R2UR UR19, R9 ;  /* 0x00000000091392ca */ /* 0x000fe200000e0000 */
[----:B------:R-:W-:Y:S01]  /*5470*/  @!UP0 UIADD3 UR8, UPT, UPT, UR4, 0x400, URZ ;  /* 0x0000040004088890 */ /* 0x000fe2000fffe0ff */
[----:B------:R-:W-:Y:S01]  /*5480*/  VOTEU.ALL UP0, P1 ;  /* 0x0000000000ff7886 */ /* 0x000fe20000800000 */
[----:B------:R-:W-:Y:S10]  /*5490*/  UPRMT UR4, UR54, 0x654, UR9 ;  /* 0x0000065436047896 */ /* 0x000ff40008000009 */
[----:B------:R1:W-:Y:S01]  /*54a0*/  @!UP0 UTMALDG.3D [UR8], [UR18], desc[UR20] ;  /* 0x00001408120085b4 */ /* 0x0003e20008011000 */
[----:B------:R3:W-:Y:S01]  /*54b0*/  @!P1 SYNCS.ARRIVE.TRANS64.RED.A0TR RZ, [UR5+0x30], R7 ;  /* 0x00003007ffff99a7 */ /* 0x0007e20008300405 */
[----:B------:R-:W-:Y:S01]  /*54c0*/  SYNCS.ARRIVE.TRANS64.RED.A1T0 RZ, [UR4], RZ ;  /* 0x000000ffffff79a7 */ /* 0x000fe20008100404 */
[----:B------:R-:W-:Y:S04]  /*54d0*/  UIADD3 UR4, UPT, UPT, UR6, 0x1, URZ ;  /* 0x0000000106047890 */ /* 0x000fe8000fffe0ff */
[----:B------:R-:W-:Y:S04]  /*54e0*/  UISETP.NE.AND UP0, UPT, UR4, 0x3, UPT ;  /* 0x000000030400788c */ /* 0x000fe8000bf05270 */
[----:B------:R-:W-:Y:S06]  /*54f0*/  USEL UR5, URZ, 0x1, UP0 ;  /* 0x00000001ff057887 */ /* 0x000fec0008000000 */
[----:B------:R-:W-:Y:S01]  /*5500*/  LOP3.LUT R15, R15, UR5, RZ, 0x3c, !PT ;  /* 0x000000050f0f7c12 */ /* 0x000fe2000f8e3cff */
[----:B-1----:R-:W-:Y:S01]  /*5510*/  USEL UR12, UR4, URZ, UP0 ;  /* 0x000000ff040c7287 */ /* 0x002fe20008000000 */
[----:B------:R-:W-:Y:S11]  /*5520*/  BRA.U UP1, `(.L_x_86) ;  /* 0xfffffff101f07547 */ /* 0x000ff6000b83ffff */
[----:B------:R-:W-:Y:S01]  /*5530*/  UIADD3 UR24, UPT, UPT, UR24, 0x48, URZ ;  /* 0x0000004818187890 */ /* 0x000fe2000fffe0ff */
[----:B----4-:R-:W-:-:S03]  /*5540*/  SHF.L.U32 R2, R15, 0x1f, RZ ;  /* 0x0000001f0f027819 */ /* 0x010fc600000006ff */
[----:B------:R-:W-:-:S09]  /*5550*/  ULEA UR4, UR12, UR24, 0x3 ;  /* 0x000000180c047291 */ /* 0x000fd2000f8e18ff */
[----:B------:R-:W1:Y:S02]  /*5560*/  SYNCS.PHASECHK.TRANS64.TRYWAIT P0, [UR4], R2 ;  /* 0x00000002ff0075a7 */ /* 0x000e640008001104 */
[----:B-1----:R-:W-:Y:S05]  /*5570*/  @!P0 BRA `(.L_x_87) ;  /* 0x0000002c00bc8947 */ /* 0x002fea0003800000 */
.L_x_157:
        /* <DEDUP_REMOVED lines=9> */
.L_x_159:
        /* <DEDUP_REMOVED lines=8> */
.L_x_89:
[----:B-1----:R1:W2:Y:S02]  /*5690*/  SYNCS.PHASECHK.TRANS64.TRYWAIT P0, [R0+URZ], R2 ;  /* 0x00000002000075a7 */ /* 0x0022a400080011ff */
[----:B--2---:R-:W-:Y:S05]  /*56a0*/  @!P0 NANOSLEEP.SYNCS 0x989680 ;  /* 0x009896800000895d */ /* 0x004fea0003900000 */
[----:B------:R-:W2:Y:S02]  /*56b0*/  @!P0 SYNCS.PHASECHK.TRANS64 P0, [R0+URZ], R2 ;  /* 0x00000002000085a7 */ /* 0x000ea400080010ff */
[----:B--2---:R-:W-:Y:S05]  /*56c0*/  @P0 EXIT ;  /* 0x000000000000094d */ /* 0x004fea0003800000 */
[----:B------:R-:W-:Y:S05]  /*56d0*/  BRA `(.L_x_89) ;  /* 0xfffffffc00ec7947 */ /* 0x000fea000383ffff */
.L_x_77:
[----:B------:R-:W-:-:S06]  /*56e0*/  UISETP.GE.AND UP0, UPT, UR22, 0x4, UPT ;  /* 0x000000041600788c */ /* 0x000fcc000bf06270 */
[----:B------:R-:W-:-:S13]  /*56f0*/  PLOP3.LUT P0, PT, PT, PT, UP0, 0x80, 0x8 ;  /* 0x000000000008781c */ /* 0x000fda0003f0f008 */
[----:B------:R-:W-:Y:S05]  /*5700*/  @!P0 EXIT ;  /* 0x000000000000894d */ /* 0x000fea0003800000 */
[----:B------:R-:W-:Y:S01]  /*5710*/  BAR.SYNC.DEFER_BLOCKING 0x6, 0xa0 ;  /* 0x0182800000007b1d */ /* 0x000fe20000010000 */
[C---:B------:R-:W-:Y:S01]  /*5720*/  IMAD.SHL.U32 R4, R63.reuse, 0x20, RZ ;  /* 0x000000203f047824 */ /* 0x040fe200078e00ff */
[C---:B------:R-:W-:Y:S01]  /*5730*/  R2P PR, R63.reuse, 0x6 ;  /* 0x000000063f007804 */ /* 0x040fe20000000000 */
[C---:B------:R-:W-:Y:S01]  /*5740*/  IMAD.SHL.U32 R2, R63.reuse, 0x4, RZ ;  /* 0x000000043f027824 */ /* 0x040fe200078e00ff */
[----:B------:R-:W-:Y:S01]  /*5750*/  CS2R R58, SRZ ;  /* 0x00000000003a7805 */ /* 0x000fe2000001ff00 */
[C---:B------:R-:W-:Y:S01]  /*5760*/  IMAD.U32 R23, R63.reuse, 0x10000, RZ ;  /* 0x000100003f177824 */ /* 0x040fe200078e00ff */
[----:B------:R-:W-:Y:S01]  /*5770*/  UMOV UR43, 0x400 ;  /* 0x00000400002b7882 */ /* 0x000fe20000000000 */
[----:B------:R-:W1:Y:S01]  /*5780*/  LDCU.64 UR4, c[0x0][0x890] ;  /* 0x00011200ff0477ac */ /* 0x000e620008000a00 */
[----:B------:R-:W2:Y:S01]  /*5790*/  LDC.64 R50, c[0x0][0x8b0] ;  /* 0x00022c00ff327b82 */ /* 0x000ea20000000a00 */
[C---:B------:R-:W-:Y:S01]  /*57a0*/  LOP3.LUT R3, R4.reuse, 0xe0, RZ, 0xc0, !PT ;  /* 0x000000e004037812 */ /* 0x040fe200078ec0ff */
[----:B------:R-:W-:Y:S01]  /*57b0*/  IMAD.SHL.U32 R27, R63, 0x10, RZ ;  /* 0x000000103f1b7824 */ /* 0x000fe200078e00ff */
[----:B------:R-:W-:Y:S01]  /*57c0*/  ULEA UR43, UR54, UR43, 0x18 ;  /* 0x0000002b362b7291 */ /* 0x000fe2000f8ec0ff */
[----:B------:R-:W-:Y:S01]  /*57d0*/  LOP3.LUT R4, R4, 0x100, RZ, 0xc0, !PT ;  /* 0x0000010004047812 */ /* 0x000fe200078ec0ff */
[----:B------:R-:W-:Y:S01]  /*57e0*/  IMAD.MOV.U32 R62, RZ, RZ, 0x8 ;  /* 0x00000008ff3e7424 */ /* 0x000fe200078e00ff */
[----:B------:R-:W-:Y:S01]  /*57f0*/  LOP3.LUT R2, R3, 0x1c, R2, 0xf8, !PT ;  /* 0x0000001c03027812 */ /* 0x000fe200078ef802 */
[----:B------:R-:W-:Y:S01]  /*5800*/  IMAD.MOV.U32 R61, RZ, RZ, 0x10 ;  /* 0x00000010ff3d7424 */ /* 0x000fe200078e00ff */
[----:B------:R-:W3:Y:S01]  /*5810*/  LDC.64 R48, c[0x0][0x8a8] ;  /* 0x00022a00ff307b82 */ /* 0x000ee20000000a00 */
[----:B------:R-:W-:Y:S01]  /*5820*/  SHF.R.U32.HI R3, RZ, 0x2, R63 ;  /* 0x00000002ff037819 */ /* 0x000fe2000001163f */
[----:B------:R-:W-:Y:S01]  /*5830*/  IMAD.MOV.U32 R22, RZ, RZ, RZ ;  /* 0x000000ffff167224 */ /* 0x000fe200078e00ff */
[----:B------:R-:W-:Y:S01]  /*5840*/  LOP3.LUT R23, R23, 0x600000, RZ, 0xc0, !PT ;  /* 0x0060000017177812 */ /* 0x000fe200078ec0ff */
[----:B------:R-:W-:Y:S01]  /*5850*/  IMAD.MOV.U32 R60, RZ, RZ, RZ ;  /* 0x000000ffff3c7224 */ /* 0x000fe200078e00ff */
[----:B------:R-:W-:Y:S01]  /*5860*/  LOP3.LUT R27, R4, 0x600, R27, 0xf8, !PT ;  /* 0x00000600041b7812 */ /* 0x000fe200078ef81b */
[----:B------:R-:W4:Y:S01]  /*5870*/  LDCU UR61, c[0x0][0x370] ;  /* 0x00006e00ff3d77ac */ /* 0x000f220008000800 */
[----:B------:R-:W-:Y:S01]  /*5880*/  LOP3.LUT R2, R2, 0x4, R3, 0x78, !PT ;  /* 0x0000000402027812 */ /* 0x000fe200078e7803 */
[----:B------:R-:W4:Y:S01]  /*5890*/  LDS R0, [UR43+0x120] ;  /* 0x0001202bff007984 */ /* 0x000f220008000800 */
[----:B-1----:R-:W-:Y:S01]  /*58a0*/  IMAD.U32 R65, RZ, RZ, UR4 ;  /* 0x00000004ff417e24 */ /* 0x002fe2000f8e00ff */
[----:B------:R-:W-:Y:S01]  /*58b0*/  UIADD3 UR4, UPT, UPT, UR43, 0x400, URZ ;  /* 0x000004002b047890 */ /* 0x000fe2000fffe0ff */
[----:B------:R-:W-:Y:S01]  /*58c0*/  LOP3.LUT R27, R27, R2, RZ, 0xfc, !PT ;  /* 0x000000021b1b7212 */ /* 0x000fe200078efcff */
[----:B------:R-:W-:Y:S01]  /*58d0*/  IMAD.U32 R64, RZ, RZ, UR5 ;  /* 0x00000005ff407e24 */ /* 0x000fe2000f8e00ff */
[----:B------:R-:W-:Y:S01]  /*58e0*/  LOP3.LUT R63, R63, 0x60, RZ, 0xc0, !PT ;  /* 0x000000603f3f7812 */ /* 0x000fe200078ec0ff */
[----:B------:R-:W1:Y:S01]  /*58f0*/  LDCU UR42, c[0x0][0xb0c] ;  /* 0x00016180ff2a77ac */ /* 0x000e620008000800 */
[----:B------:R-:W-:Y:S01]  /*5900*/  SEL R62, R62, 0xfffffff8, !P1 ;  /* 0xfffffff83e3e7807 */ /* 0x000fe20004800000 */
[----:B------:R-:W-:Y:S01]  /*5910*/  IMAD.U32 R67, RZ, RZ, UR4 ;  /* 0x00000004ff437e24 */ /* 0x000fe2000f8e00ff */
[----:B------:R-:W-:Y:S01]  /*5920*/  SEL R61, R61, 0xfffffff0, !P2 ;  /* 0xfffffff03d3d7807 */ /* 0x000fe20005000000 */
[----:B------:R-:W1:Y:S01]  /*5930*/  LDCU UR38, c[0x0][0xb30] ;  /* 0x00016600ff2677ac */ /* 0x000e620008000800 */
[----:B------:R-:W1:Y:S01]  /*5940*/  LDCU.64 UR62, c[0x0][0x888] ;  /* 0x00011100ff3e77ac */ /* 0x000e620008000a00 */
[----:B------:R-:W1:Y:S01]  /*5950*/  LDCU.64 UR40, c[0x0][0xb28] ;  /* 0x00016500ff2877ac */ /* 0x000e620008000a00 */
[----:B------:R-:W1:Y:S01]  /*5960*/  LDCU.128 UR56, c[0x0][0xb10] ;  /* 0x00016200ff3877ac */ /* 0x000e620008000c00 */
[----:B------:R-:W1:Y:S01]  /*5970*/  LDCU UR55, c[0x0][0x374] ;  /* 0x00006e80ff3777ac */ /* 0x000e620008000800 */
[----:B------:R-:W-:Y:S01]  /*5980*/  UMOV UR53, 0x1 ;  /* 0x0000000100357882 */ /* 0x000fe20000000000 */
[----:B------:R-:W-:Y:S01]  /*5990*/  UMOV UR45, URZ ;  /* 0x000000ff002d7c82 */ /* 0x000fe20008000000 */
[----:B------:R-:W-:Y:S01]  /*59a0*/  UMOV UR52, URZ ;  /* 0x000000ff00347c82 */ /* 0x000fe20008000000 */
[----:B------:R-:W-:Y:S01]  /*59b0*/  UMOV UR47, URZ ;  /* 0x000000ff002f7c82 */ /* 0x000fe20008000000 */
[----:B-1234-:R-:W-:-:S07]  /*59c0*/  IMAD.IADD R23, R0, 0x1, R23 ;  /* 0x0000000100177824 */ /* 0x01efce00078e0217 */
.L_x_120:
[C---:B------:R-:W-:Y:S02]  /*59d0*/  LEA R0, R58.reuse, UR43, 0x3 ;  /* 0x0000002b3a007c11 */ /* 0x040fe4000f8e18ff */
[----:B------:R-:W-:Y:S02]  /*59e0*/  SHF.L.U32 R2, R59, 0x1f, RZ ;  /* 0x0000001f3b027819 */ /* 0x000fe400000006ff */
[----:B------:R-:W-:Y:S02]  /*59f0*/  LEA R4, R58, UR43, 0x4 ;  /* 0x0000002b3a047c11 */ /* 0x000fe4000f8e20ff */
[----:B------:R-:W1:Y:S02]  /*5a00*/  SYNCS.PHASECHK.TRANS64.TRYWAIT P0, [R0+URZ+0x70], R2 ;  /* 0x00007002000075a7 */ /* 0x000e6400080011ff */
[----:B-1----:R-:W-:Y:S05]  /*5a10*/  @!P0 BRA `(.L_x_90) ;  /* 0x0000002800c48947 */ /* 0x002fea0003800000 */
.L_x_160:
[----:B------:R-:W-:Y:S01]  /*5a20*/  R2UR UR7, R66 ;  /* 0x00000000420772ca */ /* 0x000fe200000e0000 */
[----:B------:R-:W2:Y:S01]  /*5a30*/  LDS.128 R4, [R4+0x100] ;  /* 0x0001000004047984 */ /* 0x000ea20000000c00 */
[----:B-1----:R-:W-:Y:S01]  /*5a40*/  VIADD R0, R0, 0x80 ;  /* 0x0000008000007836 */ /* 0x002fe20000000000 */
[----:B------:R-:W-:Y:S04]  /*5a50*/  UISETP.GE.AND UP0, UPT, UR39, 0x1, UPT ;  /* 0x000000012700788c */ /* 0x000fe8000bf06270 */
[----:B------:R-:W-:Y:S01]  /*5a60*/  PRMT R0, RZ, 0x654, R0 ;  /* 0x00000654ff007816 */ /* 0x000fe20000000000 */
[----:B------:R-:W-:Y:S01]  /*5a70*/  @!PT LDS RZ, [RZ] ;  /* 0x00000000fffff984 */ /* 0x000fe20000000800 */
[----:B------:R-:W-:Y:S01]  /*5a80*/  @!PT LDS RZ, [RZ] ;  /* 0x00000000fffff984 */ /* 0x000fe20000000800 */
[----:B------:R-:W-:Y:S01]  /*5a90*/  @!PT LDS RZ, [RZ] ;  /* 0x00000000fffff984 */ /* 0x000fe20000000800 */
[----:B------:R-:W-:Y:S01]  /*5aa0*/  @!PT LDS RZ, [RZ] ;  /* 0x00000000fffff984 */ /* 0x000fe20000000800 */
[----:B------:R1:W-:Y:S06]  /*5ab0*/  MEMBAR.ALL.CTA ;  /* 0x0000000000007992 */ /* 0x0003ec0000008000 */
[----:B-1----:R-:W1:Y:S02]  /*5ac0*/  FENCE.VIEW.ASYNC.S ;  /* 0x00000000000073c6 */ /* 0x002e640000000000 */
[----:B-1----:R1:W-:Y:S01]  /*5ad0*/  SYNCS.ARRIVE.TRANS64.RED.A1T0 RZ, [R0+URZ], RZ ;  /* 0x000000ff00ff79a7 */ /* 0x0023e200081004ff */
[----:B--2---:R-:W-:Y:S11]  /*5ae0*/  LOP3.LUT P0, RZ, R6, 0x1, RZ, 0xc0, !PT ;  /* 0x0000000106ff7812 */ /* 0x004ff6000780c0ff */
[----:B------:R-:W-:Y:S02]  /*5af0*/  @!UPT UIADD3 URZ, UPT, UPT, URZ, URZ, URZ ;  /* 0x000000fffffff290 */ /* 0x000fe4000fffe0ff */
[----:B------:R-:W-:Y:S01]  /*5b00*/  VOTEU.ANY UP1, P0 ;  /* 0x0000000000ff7886 */ /* 0x000fe20000020100 */
[----:B------:R-:W-:Y:S01]  /*5b10*/  PLOP3.LUT P0, PT, PT, PT, UP1, 0x80, 0x8 ;  /* 0x000000000008781c */ /* 0x000fe20003f0f018 */
[----:B------:R-:W-:Y:S06]  /*5b20*/  UP2UR UR4, UPR, URZ, 0x2 ;  /* 0x00000002ff047883 */ /* 0x000fec0008000000 */
[----:B------:R-:W-:Y:S06]  /*5b30*/  IMAD.U32 R68, RZ, RZ, UR4 ;  /* 0x00000004ff447e24 */ /* 0x000fec000f8e00ff */
[----:B------:R-:W-:Y:S02]  /*5b40*/  @P0 SHF.R.U32.HI R2, RZ, 0x10, R5 ;  /* 0x00000010ff020819 */ /* 0x000fe40000011605 */
[----:B------:R-:W-:Y:S02]  /*5b50*/  @P0 MOV R3, R4 ;  /* 0x0000000400030202 */ /* 0x000fe40000000f00 */
[----:B------:R-:W-:Y:S02]  /*5b60*/  @P0 R2UR UR4, R2 ;  /* 0x00000000020402ca */ /* 0x000fe400000e0000 */
[----:B------:R-:W-:Y:S02]  /*5b70*/  @P0 LOP3.LUT R4, R5, 0xffff, RZ, 0xc0, !PT ;  /* 0x0000ffff05040812 */ /* 0x000fe400078ec0ff */
[----:B------:R-:W-:Y:S02]  /*5b80*/  @P0 R2UR UR6, R3 ;  /* 0x00000000030602ca */ /* 0x000fe400000e0000 */
[----:B------:R-:W-:Y:S07]  /*5b90*/  @P0 R2UR UR5, R4 ;  /* 0x00000000040502ca */ /* 0x000fee00000e0000 */
[----:B------:R-:W-:Y:S02]  /*5ba0*/  @UP1 UMOV UR7, UR4 ;  /* 0x0000000400071c82 */ /* 0x000fe40008000000 */
[----:B------:R-:W-:Y:S02]  /*5bb0*/  IMAD.U32 R66, RZ, RZ, UR7 ;  /* 0x00000007ff427e24 */ /* 0x000fe4000f8e00ff */
[----:B------:R-:W-:Y:S02]  /*5bc0*/  @UP1 UMOV UR37, UR6 ;  /* 0x0000000600251c82 */ /* 0x000fe40008000000 */
[----:B------:R-:W-:Y:S01]  /*5bd0*/  @UP1 UMOV UR36, UR5 ;  /* 0x0000000500241c82 */ /* 0x000fe20008000000 */
[----:B-1----:R-:W-:Y:S05]  /*5be0*/  BRA.U !UP0, `(.L_x_91) ;  /* 0x0000000108cc7547 */ /* 0x002fea000b800000 */
[----:B------:R-:W1:Y:S01]  /*5bf0*/  LDCU UR12, c[0x0][0xb20] ;  /* 0x00016400ff0c77ac */ /* 0x000e620008000800 */
[----:B------:R-:W-:Y:S02]  /*5c00*/  UIMAD.WIDE.U32 UR4, UR55, UR59, URZ ;  /* 0x0000003b370472a5 */ /* 0x000fe4000f8e00ff */
[----:B------:R-:W-:Y:S02]  /*5c10*/  UIMAD.WIDE.U32 UR6, UR61, UR56, URZ ;  /* 0x000000383d0672a5 */ /* 0x000fe4000f8e00ff */
[----:B------:R-:W-:Y:S02]  /*5c20*/  UISETP.NE.AND UP0, UPT, UR58, 0x1, UPT ;  /* 0x000000013a00788c */ /* 0x000fe4000bf05270 */
[----:B------:R-:W-:Y:S02]  /*5c30*/  UIMAD.WIDE.U32 UR8, UR36, UR59, URZ ;  /* 0x0000003b240872a5 */ /* 0x000fe4000f8e00ff */
[----:B------:R-:W-:Y:S02]  /*5c40*/  UIMAD.WIDE.U32 UR10, UR37, UR56, URZ ;  /* 0x00000038250a72a5 */ /* 0x000fe4000f8e00ff */
[----:B------:R-:W-:Y:S02]  /*5c50*/  UISETP.NE.AND UP1, UPT, UR42, 0x1, UPT ;  /* 0x000000012a00788c */ /* 0x000fe4000bf25270 */
[----:B------:R-:W-:Y:S01]  /*5c60*/  UISETP.NE.AND UP2, UPT, UR39, 0x1, UPT ;  /* 0x000000012700788c */ /* 0x000fe2000bf45270 */
[----:B------:R-:W-:Y:S02]  /*5c70*/  UMOV UR4, UR5 ;  /* 0x0000000500047c82 */ /* 0x000fe40008000000 */
[----:B-1----:R-:W-:Y:S03]  /*5c80*/  USHF.R.U32.HI UR5, URZ, UR12, UR4 ;  /* 0x0000000cff057299 */ /* 0x002fe60008011604 */
[----:B------:R-:W-:Y:S02]  /*5c90*/  UMOV UR4, UR7 ;  /* 0x0000000700047c82 */ /* 0x000fe40008000000 */
[----:B------:R-:W-:Y:S02]  /*5ca0*/  USHF.R.U32.HI UR7, URZ, UR57, UR4 ;  /* 0x00000039ff077299 */ /* 0x000fe40008011604 */
[----:B------:R-:W-:Y:S02]  /*5cb0*/  USEL UR4, UR55, UR5, !UP0 ;  /* 0x0000000537047287 */ /* 0x000fe4000c000000 */
[----:B------:R-:W-:Y:S01]  /*5cc0*/  USEL UR7, UR61, UR7, !UP1 ;  /* 0x000000073d077287 */ /* 0x000fe2000c800000 */
[----:B------:R-:W-:Y:S01]  /*5cd0*/  UMOV UR5, UR9 ;  /* 0x0000000900057c82 */ /* 0x000fe20008000000 */
[----:B------:R-:W-:Y:S02]  /*5ce0*/  UIMAD.WIDE.U32 UR8, UR4, UR40, URZ ;  /* 0x00000028040872a5 */ /* 0x000fe4000f8e00ff */
[----:B------:R-:W-:Y:S03]  /*5cf0*/  USHF.R.U32.HI UR6, URZ, UR12, UR5 ;  /* 0x0000000cff067299 */ /* 0x000fe60008011605 */
[----:B------:R-:W-:Y:S01]  /*5d00*/  UMOV UR5, UR11 ;  /* 0x0000000b00057c82 */ /* 0x000fe20008000000 */
[----:B------:R-:W-:Y:S02]  /*5d10*/  UIMAD.WIDE.U32 UR10, UR7, UR40, URZ ;  /* 0x00000028070a72a5 */ /* 0x000fe4000f8e00ff */
[----:B------:R-:W-:Y:S02]  /*5d20*/  USHF.R.U32.HI UR12, URZ, UR57, UR5 ;  /* 0x00000039ff0c7299 */ /* 0x000fe40008011605 */
[----:B------:R-:W-:Y:S01]  /*5d30*/  USEL UR6, UR36, UR6, !UP0 ;  /* 0x0000000624067287 */ /* 0x000fe2000c000000 */
[----:B------:R-:W-:Y:S02]  /*5d40*/  UMOV UR5, UR9 ;  /* 0x0000000900057c82 */ /* 0x000fe40008000000 */
[----:B------:R-:W-:Y:S01]  /*5d50*/  UMOV UR10, UR11 ;  /* 0x0000000b000a7c82 */ /* 0x000fe20008000000 */
[----:B------:R-:W-:Y:S02]  /*5d60*/  @UP2 USHF.R.U32.HI UR4, URZ, UR41, UR5 ;  /* 0x00000029ff042299 */ /* 0x000fe40008011605 */
[----:B------:R-:W-:Y:S02]  /*5d70*/  @UP2 USHF.R.U32.HI UR7, URZ, UR41, UR10 ;  /* 0x00000029ff072299 */ /* 0x000fe4000801160a */
[----:B------:R-:W-:Y:S02]  /*5d80*/  UIMAD UR4, UR39, UR4, URZ ;  /* 0x00000004270472a4 */ /* 0x000fe4000f8e02ff */
[----:B------:R-:W-:Y:S02]  /*5d90*/  UIMAD.WIDE.U32 UR10, UR6, UR40, URZ ;  /* 0x00000028060a72a5 */ /* 0x000fe4000f8e00ff */
[----:B------:R-:W-:Y:S02]  /*5da0*/  USEL UR5, UR37, UR12, !UP1 ;  /* 0x0000000c25057287 */ /* 0x000fe4000c800000 */
[----:B------:R-:W-:Y:S02]  /*5db0*/  UIMAD UR8, UR39, UR7, URZ ;  /* 0x00000007270872a4 */ /* 0x000fe4000f8e02ff */
[----:B------:R-:W-:Y:S03]  /*5dc0*/  UISETP.GE.AND UP0, UPT, UR6, UR4, UPT ;  /* 0x000000040600728c */ /* 0x000fe6000bf06270 */
[----:B------:R-:W-:Y:S01]  /*5dd0*/  UMOV UR4, UR11 ;  /* 0x0000000b00047c82 */ /* 0x000fe20008000000 */
[----:B------:R-:W-:Y:S02]  /*5de0*/  UISETP.GE.OR UP0, UPT, UR5, UR8, UP0 ;  /* 0x000000080500728c */ /* 0x000fe40008706670 */
[----:B------:R-:W-:Y:S02]  /*5df0*/  USHF.R.U32.HI UR4, URZ, UR41, UR4 ;  /* 0x00000029ff047299 */ /* 0x000fe40008011604 */
[----:B------:R-:W-:Y:S02]  /*5e00*/  UIMAD.WIDE.U32 UR8, UR5, UR40, URZ ;  /* 0x00000028050872a5 */ /* 0x000fe4000f8e00ff */
[----:B------:R-:W-:Y:S02]  /*5e10*/  USEL UR11, UR6, UR4, !UP2 ;  /* 0x00000004060b7287 */ /* 0x000fe4000d000000 */
[----:B------:R-:W-:Y:S02]  /*5e20*/  UIADD3 UR8, UPT, UPT, -UR5, URZ, URZ ;  /* 0x000000ff05087290 */ /* 0x000fe4000fffe1ff */
[----:B------:R-:W-:Y:S01]  /*5e30*/  UIADD3 UR10, UPT, UPT, -UR11, URZ, URZ ;  /* 0x000000ff0b0a7290 */ /* 0x000fe2000fffe1ff */
[----:B------:R-:W-:Y:S01]  /*5e40*/  @!UP0 UMOV UR4, UR9 ;  /* 0x0000000900048c82 */ /* 0x000fe20008000000 */
[----:B------:R-:W-:Y:S02]  /*5e50*/  UIADD3 UR9, UPT, UPT, -UR6, URZ, URZ ;  /* 0x000000ff06097290 */ /* 0x000fe4000fffe1ff */
[----:B------:R-:W-:Y:S02]  /*5e60*/  @!UP0 USHF.R.U32.HI UR4, URZ, UR41, UR4 ;  /* 0x00000029ff048299 */ /* 0x000fe40008011604 */
[----:B------:R-:W-:Y:S02]  /*5e70*/  UIMAD UR10, UR39, UR10, UR6 ;  /* 0x0000000a270a72a4 */ /* 0x000fe4000f8e0206 */
[----:B------:R-:W-:Y:S04]  /*5e80*/  @!UP0 USEL UR4, UR5, UR4, !UP2 ;  /* 0x0000000405048287 */ /* 0x000fe8000d000000 */
[----:B------:R-:W-:Y:S02]  /*5e90*/  @!UP0 UIMAD UR10, UR7, UR10, UR4 ;  /* 0x0000000a070a82a4 */ /* 0x000fe4000f8e0204 */
[----:B------:R-:W-:Y:S02]  /*5ea0*/  @!UP0 UIADD3 UR11, UPT, UPT, UR11, -UR4, URZ ;  /* 0x800000040b0b8290 */ /* 0x000fe4000fffe0ff */
[----:B------:R-:W-:Y:S02]  /*5eb0*/  UIMAD UR7, UR42, UR8, UR37 ;  /* 0x000000082a0772a4 */ /* 0x000fe4000f8e0225 */
[----:B------:R-:W-:Y:S02]  /*5ec0*/  @!UP0 UIMAD UR6, UR11, UR39, UR5 ;  /* 0x000000270b0682a4 */ /* 0x000fe4000f8e0205 */
[----:B------:R-:W-:Y:S01]  /*5ed0*/  UIMAD UR4, UR58, UR9, UR36 ;  /* 0x000000093a0472a4 */ /* 0x000fe2000f8e0224 */
[----:B------:R-:W-:Y:S02]  /*5ee0*/  @!UP0 UMOV UR5, UR10 ;  /* 0x0000000a00058c82 */ /* 0x000fe40008000000 */
[----:B------:R-:W-:Y:S02]  /*5ef0*/  UIMAD UR37, UR5, UR42, UR7 ;  /* 0x0000002a052572a4 */ /* 0x000fe4000f8e0207 */
[----:B------:R-:W-:Y:S11]  /*5f00*/  UIMAD UR36, UR6, UR58, UR4 ;  /* 0x0000003a062472a4 */ /* 0x000ff6000f8e0204 */
[----:B------:R-:W-:Y:S01]  /*5f10*/  @!UPT UIADD3 URZ, UPT, UPT, URZ, URZ, URZ ;  /* 0x000000fffffff290 */ /* 0x000fe2000fffe0ff */
.L_x_91:
[----:B------:R-:W-:Y:S01]  /*5f20*/  UISETP.NE.AND UP0, UPT, UR38, 0x1, UPT ;  /* 0x000000012600788c */ /* 0x000fe2000bf05270 */
[----:B------:R-:W-:Y:S01]  /*5f30*/  R2UR UR11, R67 ;  /* 0x00000000430b72ca */ /* 0x000fe200000e0000 */
[----:B------:R-:W-:Y:S01]  /*5f40*/  USHF.L.U32 UR50, UR25, 0x6, URZ ;  /* 0x0000000619327899 */ /* 0x000fe200080006ff */
[----:B------:R-:W-:Y:S01]  /*5f50*/  IADD3 R58, PT, PT, R58, 0x1, RZ ;  /* 0x000000013a3a7810 */ /* 0x000fe20007ffe0ff */
[----:B------:R-:W-:Y:S07]  /*5f60*/  USHF.L.U32 UR49, UR27, 0x6, URZ ;  /* 0x000000061b317899 */ /* 0x000fee00080006ff */
[----:B------:R-:W1:Y:S01]  /*5f70*/  @!UP0 LDCU.128 UR12, c[0x0][0xb10] ;  /* 0x00016200ff0c87ac */ /* 0x000e620008000c00 */
[----:B------:R-:W2:Y:S01]  /*5f80*/  @!UP0 LDCU UR5, c[0x0][0xb0c] ;  /* 0x00016180ff0587ac */ /* 0x000ea20008000800 */
[----:B------:R-:W3:Y:S01]  /*5f90*/  @!UP0 LDCU UR10, c[0x0][0xb20] ;  /* 0x00016400ff0a87ac */ /* 0x000ee20008000800 */
[----:B-1----:R-:W-:Y:S02]  /*5fa0*/  UIMAD.WIDE.U32 UR8, UR37, UR12, URZ ;  /* 0x0000000c250872a5 */ /* 0x002fe4000f8e00ff */
[----:B------:R-:W-:Y:S02]  /*5fb0*/  UIMAD.WIDE.U32 UR6, UR36, UR15, URZ ;  /* 0x0000000f240672a5 */ /* 0x000fe4000f8e00ff */
[----:B------:R-:W-:Y:S03]  /*5fc0*/  @!UP0 UISETP.NE.AND UP1, UPT, UR14, 0x1, UPT ;  /* 0x000000010e00888c */ /* 0x000fe6000bf25270 */
[----:B------:R-:W-:Y:S01]  /*5fd0*/  @!UP0 UMOV UR4, UR9 ;  /* 0x0000000900048c82 */ /* 0x000fe20008000000 */
[----:B--2---:R-:W-:Y:S02]  /*5fe0*/  @!UP0 UISETP.NE.AND UP2, UPT, UR5, 0x1, UPT ;  /* 0x000000010500888c */ /* 0x004fe4000bf45270 */
[----:B------:R-:W-:Y:S01]  /*5ff0*/  @!UP0 USHF.R.U32.HI UR4, URZ, UR13, UR4 ;  /* 0x0000000dff048299 */ /* 0x000fe20008011604 */
[----:B------:R-:W-:Y:S02]  /*6000*/  @!UP0 UMOV UR6, UR7 ;  /* 0x0000000700068c82 */ /* 0x000fe40008000000 */
[----:B---3--:R-:W-:Y:S02]  /*6010*/  @!UP0 USHF.R.U32.HI UR6, URZ, UR10, UR6 ;  /* 0x0000000aff068299 */ /* 0x008fe40008011606 */
[----:B------:R-:W-:Y:S02]  /*6020*/  @!UP0 USEL UR7, UR37, UR4, !UP2 ;  /* 0x0000000425078287 */ /* 0x000fe4000d000000 */
[----:B------:R-:W-:Y:S04]  /*6030*/  @!UP0 USEL UR6, UR36, UR6, !UP1 ;  /* 0x0000000624068287 */ /* 0x000fe8000c800000 */
[----:B------:R-:W-:Y:S02]  /*6040*/  @!UP0 UIADD3 UR4, UPT, UPT, -UR7, UR6, URZ ;  /* 0x0000000607048290 */ /* 0x000fe4000fffe1ff */
[----:B------:R-:W-:Y:S02]  /*6050*/  @!UP0 UIADD3 UR6, UPT, UPT, UR7, -UR6, URZ ;  /* 0x8000000607068290 */ /* 0x000fe4000fffe0ff */
[----:B------:R-:W-:Y:S02]  /*6060*/  @!UP0 UIMAD UR37, UR4, UR5, UR37 ;  /* 0x00000005042582a4 */ /* 0x000fe4000f8e0225 */
[----:B------:R-:W-:Y:S02]  /*6070*/  @!UP0 UIMAD UR36, UR6, UR14, UR36 ;  /* 0x0000000e062482a4 */ /* 0x000fe4000f8e0224 */
[----:B------:R-:W-:Y:S09]  /*6080*/  ULOP3.LUT UP0, URZ, UR11, 0x3f0, URZ, 0xc0, !UPT ;  /* 0x000003f00bff7892 */ /* 0x000ff2000f80c0ff */
[----:B------:R-:W-:Y:S05]  /*6090*/  BRA.U !UP0, `(.L_x_92) ;  /* 0x00000001087c7547 */ /* 0x000fea000b800000 */
[----:B------:R-:W1:Y:S01]  /*60a0*/  LDCU.64 UR8, c[0x4][0x80] ;  /* 0x01001000ff0877ac */ /* 0x000e620008000a00 */
[----:B------:R-:W-:Y:S01]  /*60b0*/  MOV R2, 0x0 ;  /* 0x0000000000027802 */ /* 0x000fe20000000f00 */
[----:B------:R-:W-:Y:S02]  /*60c0*/  HFMA2 R12, -RZ, RZ, 0, 5.9604644775390625e-08 ;  /* 0x00000001ff0c7431 */ /* 0x000fe400000001ff */
[----:B------:R-:W-:Y:S01]  /*60d0*/  IMAD.MOV.U32 R8, RZ, RZ, 0x70 ;  /* 0x00000070ff087424 */ /* 0x000fe200078e00ff */
[----:B------:R2:W3:Y:S01]  /*60e0*/  LDC.64 R14, c[0x4][R2] ;  /* 0x01000000020e7b82 */ /* 0x0004e20000000a00 */
[----:B------:R-:W4:Y:S01]  /*60f0*/  LDCU.64 UR6, c[0x4][0x88] ;  /* 0x01001100ff0677ac */ /* 0x000f220008000a00 */
[----:B------:R-:W-:Y:S01]  /*6100*/  IMAD.MOV.U32 R13, RZ, RZ, RZ ;  /* 0x000000ffff0d7224 */ /* 0x000fe200078e00ff */
[----:B------:R-:W2:Y:S01]  /*6110*/  LDCU.64 UR4, c[0x4][0x8] ;  /* 0x01000100ff0477ac */ /* 0x000ea20008000a00 */
[----:B-1----:R-:W-:Y:S01]  /*6120*/  MOV R5, UR9 ;  /* 0x0000000900057c02 */ /* 0x002fe20008000f00 */
[----:B------:R-:W-:Y:S01]  /*6130*/  IMAD.U32 R4, RZ, RZ, UR8 ;  /* 0x00000008ff047e24 */ /* 0x000fe2000f8e00ff */
[----:B----4-:R-:W-:Y:S01]  /*6140*/  MOV R7, UR7 ;  /* 0x0000000700077c02 */ /* 0x010fe20008000f00 */
[----:B------:R-:W-:Y:S01]  /*6150*/  IMAD.U32 R6, RZ, RZ, UR6 ;  /* 0x00000006ff067e24 */ /* 0x000fe2000f8e00ff */
[----:B--2---:R-:W-:Y:S01]  /*6160*/  MOV R11, UR5 ;  /* 0x00000005000b7c02 */ /* 0x004fe20008000f00 */
[----:B------:R-:W-:Y:S02]  /*6170*/  IMAD.U32 R10, RZ, RZ, UR4 ;  /* 0x00000004ff0a7e24 */ /* 0x000fe4000f8e00ff */
[----:B------:R-:W-:Y:S07]  /*6180*/  LEPC R20, `(.L_x_93) ;  /* 0x000000001014794e */ /* 0x000fee0000000000 */
[----:B---3-5:R-:W-:Y:S05]  /*6190*/  CALL.ABS.NOINC R14 ;  /* 0x000000000e007343 */ /* 0x028fea0003c00000 */
.L_x_93:
[----:B------:R-:W1:Y:S01]  /*61a0*/  LDCU.64 UR8, c[0x4][0x80] ;  /* 0x01001000ff0877ac */ /* 0x000e620008000a00 */
[----:B------:R-:W2:Y:S01]  /*61b0*/  LDC.64 R2, c[0x4][R2] ;  /* 0x0100000002027b82 */ /* 0x000ea20000000a00 */
[----:B------:R-:W-:Y:S02]  /*61c0*/  HFMA2 R12, -RZ, RZ, 0, 5.9604644775390625e-08 ;  /* 0x00000001ff0c7431 */ /* 0x000fe400000001ff */
[----:B------:R-:W-:Y:S02]  /*61d0*/  IMAD.MOV.U32 R8, RZ, RZ, 0x70 ;  /* 0x00000070ff087424 */ /* 0x000fe400078e00ff */
[----:B------:R-:W-:Y:S01]  /*61e0*/  IMAD.MOV.U32 R13, RZ, RZ, RZ ;  /* 0x000000ffff0d7224 */ /* 0x000fe200078e00ff */
[----:B------:R-:W3:Y:S01]  /*61f0*/  LDCU.64 UR6, c[0x4][0x88] ;  /* 0x01001100ff0677ac */ /* 0x000ee20008000a00 */
[----:B------:R-:W4:Y:S01]  /*6200*/  LDCU.64 UR4, c[0x4][0x8] ;  /* 0x01000100ff0477ac */ /* 0x000f220008000a00 */
[----:B-1----:R-:W-:Y:S02]  /*6210*/  MOV R4, UR8 ;  /* 0x0000000800047c02 */ /* 0x002fe40008000f00 */
[----:B------:R-:W-:Y:S02]  /*6220*/  MOV R5, UR9 ;  /* 0x0000000900057c02 */ /* 0x000fe40008000f00 */
[----:B---3--:R-:W-:Y:S01]  /*6230*/  MOV R7, UR7 ;  /* 0x0000000700077c02 */ /* 0x008fe20008000f00 */
[----:B------:R-:W-:Y:S01]  /*6240*/  IMAD.U32 R6, RZ, RZ, UR6 ;  /* 0x00000006ff067e24 */ /* 0x000fe2000f8e00ff */
[----:B----4-:R-:W-:Y:S01]  /*6250*/  MOV R11, UR5 ;  /* 0x00000005000b7c02 */ /* 0x010fe20008000f00 */
[----:B------:R-:W-:Y:S02]  /*6260*/  IMAD.U32 R10, RZ, RZ, UR4 ;  /* 0x00000004ff0a7e24 */ /* 0x000fe4000f8e00ff */
[----:B------:R-:W-:Y:S07]  /*6270*/  LEPC R20, `(.L_x_92) ;  /* 0x000000001014794e */ /* 0x000fee0000000000 */
[----:B--2---:R-:W-:Y:S05]  /*6280*/  CALL.ABS.NOINC R2 ;  /* 0x0000000002007343 */ /* 0x004fea0003c00000 */
.L_x_92:
[----:B------:R-:W-:Y:S02]  /*6290*/  R2UR UR6, R56 ;  /* 0x00000000380672ca */ /* 0x000fe400000e0000 */
[----:B------:R-:W-:Y:S02]  /*62a0*/  R2UR UR5, R65 ;  /* 0x00000000410572ca */ /* 0x000fe400000e0000 */
[----:B------:R-:W-:Y:S02]  /*62b0*/  R2UR UR4, R64 ;  /* 0x00000000400472ca */ /* 0x000fe400000e0000 */
[----:B------:R-:W-:Y:S02]  /*62c0*/  ISETP.NE.U32.AND P4, PT, R50, RZ, PT ;  /* 0x000000ff3200720c */ /* 0x000fe40003f85070 */
[----:B------:R-:W-:Y:S02]  /*62d0*/  ISETP.NE.U32.AND P2, PT, RZ, UR62, PT ;  /* 0x0000003eff007c0c */ /* 0x000fe4000bf45070 */
[----:B------:R-:W-:Y:S02]  /*62e0*/  ISETP.NE.AND.EX P4, PT, R51, RZ, PT, P4 ;  /* 0x000000ff3300720c */ /* 0x000fe40003f85340 */
[----:B------:R-:W-:Y:S01]  /*62f0*/  ISETP.NE.AND.EX P2, PT, RZ, UR63, PT, P2 ;  /* 0x0000003fff007c0c */ /* 0x000fe2000bf45320 */
[----:B------:R-:W-:Y:S02]  /*6300*/  UISETP.NE.AND UP2, UPT, UR6, URZ, UPT ;  /* 0x000000ff0600728c */ /* 0x000fe4000bf45270 */
[----:B------:R-:W-:Y:S04]  /*6310*/  UISETP.NE.U32.AND UP0, UPT, UR5, URZ, UPT ;  /* 0x000000ff0500728c */ /* 0x000fe8000bf05070 */
[----:B------:R-:W-:Y:S01]  /*6320*/  UISETP.NE.AND.EX UP1, UPT, UR4, URZ, UPT, UP0 ;  /* 0x000000ff0400728c */ /* 0x000fe2000bf25300 */
[----:B------:R-:W-:Y:S01]  /*6330*/  PLOP3.LUT P1, PT, PT, PT, UP2, 0x80, 0x8 ;  /* 0x000000000008781c */ /* 0x000fe20003f2f028 */
[----:B------:R-:W-:Y:S03]  /*6340*/  UPLOP3.LUT UP0, UPT, UPT, UPT, UPT, 0x40, 0x4 ;  /* 0x000000000004789c */ /* 0x000fe60003f0e870 */
[----:B------:R-:W-:Y:S06]  /*6350*/  @UP2 UPLOP3.LUT UP0, UPT, UPT, UPT, UP1, 0x80, 0x8 ;  /* 0x000000000008289c */ /* 0x000fec0003f0f010 */
[----:B------:R-:W-:Y:S01]  /*6360*/  PLOP3.LUT P0, PT, PT, PT, UP0, 0x80, 0x8 ;  /* 0x000000000008781c */ /* 0x000fe20003f0f008 */
[----:B------:R-:W-:Y:S01]  /*6370*/  @!UPT UIADD3 URZ, UPT, UPT, URZ, URZ, URZ ;  /* 0x000000fffffff290 */ /* 0x000fe2000fffe0ff */
[----:B------:R-:W-:Y:S11]  /*6380*/  BRA.U !UP1, `(.L_x_94) ;  /* 0x0000000109407547 */ /* 0x000ff6000b800000 */
[----:B------:R-:W-:Y:S01]  /*6390*/  UISETP.NE.U32.AND UP0, UPT, UR62, URZ, UPT ;  /* 0x000000ff3e00728c */ /* 0x000fe2000bf05070 */
[----:B------:R-:W-:Y:S01]  /*63a0*/  R2UR UR6, R65 ;  /* 0x00000000410672ca */ /* 0x000fe200000e0000 */
[----:B------:R-:W1:Y:S01]  /*63b0*/  LDCU.64 UR8, c[0x0][0x358] ;  /* 0x00006b00ff0877ac */ /* 0x000e620008000a00 */
[----:B------:R-:W-:Y:S02]  /*63c0*/  HFMA2 R52, -RZ, RZ, 0, 5.9604644775390625e-08 ;  /* 0x00000001ff347431 */ /* 0x000fe400000001ff */
[----:B------:R-:W-:Y:S01]  /*63d0*/  IMAD.MOV.U32 R0, RZ, RZ, 0x1 ;  /* 0x00000001ff007424 */ /* 0x000fe200078e00ff */
[----:B------:R-:W-:Y:S06]  /*63e0*/  UISETP.NE.AND.EX UP0, UPT, UR63, URZ, UPT, UP0 ;  /* 0x000000ff3f00728c */ /* 0x000fec000bf05300 */
[----:B------:R-:W-:Y:S05]  /*63f0*/  PLOP3.LUT P3, PT, PT, PT, UP0, 0x80, 0x8 ;  /* 0x000000000008781c */ /* 0x000fea0003f6f008 */
[----:B------:R-:W2:Y:S01]  /*6400*/  @UP0 LDCU.64 UR4, c[0x0][0x888] ;  /* 0x00011100ff0407ac */ /* 0x000ea20008000a00 */
[----:B------:R-:W-:Y:S07]  /*6410*/  @UP0 UIMAD UR6, UR60, UR6, URZ ;  /* 0x000000063c0602a4 */ /* 0x000fee000f8e02ff */
[----:B------:R-:W-:Y:S01]  /*6420*/  @!P3 PRMT R52, R0, 0x7610, R52 ;  /* 0x000076100034b816 */ /* 0x000fe20000000034 */
[----:B--2---:R-:W-:Y:S06]  /*6430*/  @UP0 UIMAD.WIDE UR4, UR6, 0x4, UR4 ;  /* 0x00000004060408a5 */ /* 0x004fec000f8e0204 */
[----:B------:R-:W-:Y:S02]  /*6440*/  IMAD.U32 R2, RZ, RZ, UR4 ;  /* 0x00000004ff027e24 */ /* 0x000fe4000f8e00ff */
[----:B------:R-:W-:Y:S03]  /*6450*/  IMAD.U32 R3, RZ, RZ, UR5 ;  /* 0x00000005ff037e24 */ /* 0x000fe6000f8e00ff */
[----:B------:R-:W2:Y:S02]  /*6460*/  @!UP0 LDCU UR4, c[0x0][0x880] ;  /* 0x00011000ff0487ac */ /* 0x000ea40008000800 */
[----:B-1---5:R1:W5:Y:S02]  /*6470*/  @P3 LDG.E R26, desc[UR8][R2.64] ;  /* 0x00000008021a3981 */ /* 0x022364000c1e1900 */
[----:B-12---:R-:W-:Y:S02]  /*6480*/  @!P3 MOV R26, UR4 ;  /* 0x00000004001abc02 */ /* 0x006fe40008000f00 */
.L_x_94:
[----:B------:R-:W-:Y:S05]  /*6490*/  @!P4 BRA `(.L_x_95) ;  /* 0x000000000024c947 */ /* 0x000fea0003800000 */
[----:B------:R-:W-:Y:S01]  /*64a0*/  ISETP.NE.U32.AND P3, PT, R48, RZ, PT ;  /* 0x000000ff3000720c */ /* 0x000fe20003f65070 */
[----:B------:R-:W1:Y:S03]  /*64b0*/  LDCU.64 UR4, c[0x0][0x358] ;  /* 0x00006b00ff0477ac */ /* 0x000e660008000a00 */
[----:B------:R-:W-:Y:S11]  /*64c0*/  ISETP.NE.AND.EX P3, PT, R49, RZ, PT, P3 ;  /* 0x000000ff3100720c */ /* 0x000ff60003f65330 */
[----:B------:R-:W-:Y:S02]  /*64d0*/  @!UPT UIADD3 URZ, UPT, UPT, URZ, URZ, URZ ;  /* 0x000000fffffff290 */ /* 0x000fe4000fffe0ff */
[----:B------:R-:W2:Y:S01]  /*64e0*/  @P3 LDC.64 R2, c[0x0][0x8a8] ;  /* 0x00022a00ff023b82 */ /* 0x000ea20000000a00 */
[----:B------:R-:W-:Y:S04]  /*64f0*/  @P3 IMAD R0, R50, UR60, RZ ;  /* 0x0000003c32003c24 */ /* 0x000fe8000f8e02ff */
[----:B--2---:R-:W-:Y:S05]  /*6500*/  @P3 IMAD.WIDE R2, R0, 0x4, R2 ;  /* 0x0000000400023825 */ /* 0x004fea00078e0202 */
[----:B-1---5:R1:W5:Y:S02]  /*6510*/  @P3 LDG.E R24, desc[UR4][R2.64] ;  /* 0x0000000402183981 */ /* 0x022364000c1e1900 */
[----:B-1----:R-:W2:Y:S02]  /*6520*/  @!P3 LDC R24, c[0x0][0x8a0] ;  /* 0x00022800ff18bb82 */ /* 0x002ea40000000800 */
.L_x_95:
[----:B-----5:R-:W-:Y:S01]  /*6530*/  FSETP.NEU.AND P3, PT, R26, RZ, PT ;  /* 0x000000ff1a00720b */ /* 0x020fe20003f6d000 */
[----:B------:R-:W-:Y:S01]  /*6540*/  IMAD.U32 R2, RZ, RZ, UR45 ;  /* 0x0000002dff027e24 */ /* 0x000fe2000f8e00ff */
[----:B------:R-:W-:Y:S01]  /*6550*/  SEL R5, RZ, 0xffffffff, P2 ;  /* 0xffffffffff057807 */ /* 0x000fe20001000000 */
[----:B------:R-:W-:Y:S01]  /*6560*/  ULOP3.LUT UR4, UR53, 0x1, URZ, 0x3c, !UPT ;  /* 0x0000000135047892 */ /* 0x000fe2000f8e3cff */
[----:B------:R-:W-:Y:S01]  /*6570*/  @P1 LOP3.LUT P2, RZ, R52, 0xff, RZ, 0xc0, !PT ;  /* 0x000000ff34ff1812 */ /* 0x000fe2000784c0ff */
[----:B------:R-:W-:Y:S01]  /*6580*/  BSSY B1, `(.L_x_96) ;  /* 0x000004b000017945 */ /* 0x000fe20003800000 */
[----:B------:R-:W-:Y:S01]  /*6590*/  @P1 SEL R0, RZ, 0xffffffff, P3 ;  /* 0xffffffffff001807 */ /* 0x000fe20001800000 */
[----:B------:R-:W-:Y:S01]  /*65a0*/  IMAD.MOV.U32 R75, RZ, RZ, 0x1 ;  /* 0x00000001ff4b7424 */ /* 0x000fe200078e00ff */
[----:B------:R-:W-:Y:S01]  /*65b0*/  LEA R2, R2, UR43, 0x3 ;  /* 0x0000002b02027c11 */ /* 0x000fe2000f8e18ff */
[----:B------:R-:W-:Y:S01]  /*65c0*/  IMAD.U32 R73, RZ, RZ, UR4 ;  /* 0x00000004ff497e24 */ /* 0x000fe2000f8e00ff */
[----:B------:R-:W-:Y:S01]  /*65d0*/  @P0 SEL R0, R5, R0, !P2 ;  /* 0x0000000005000207 */ /* 0x000fe20005000000 */
[----:B------:R-:W-:Y:S01]  /*65e0*/  IMAD.U32 R74, RZ, RZ, UR45 ;  /* 0x0000002dff4a7e24 */ /* 0x000fe2000f8e00ff */
[----:B------:R-:W-:Y:S02]  /*65f0*/  LEA R72, R22, UR43, 0x3 ;  /* 0x0000002b16487c11 */ /* 0x000fe4000f8e18ff */
[----:B------:R-:W-:Y:S02]  /*6600*/  CS2R R46, SRZ ;  /* 0x00000000002e7805 */ /* 0x000fe4000001ff00 */
[----:B------:R-:W-:Y:S02]  /*6610*/  @P1 LOP3.LUT R0, R0, 0x1, RZ, 0xc0, !PT ;  /* 0x0000000100001812 */ /* 0x000fe400078ec0ff */
[----:B------:R-:W-:Y:S02]  /*6620*/  CS2R R44, SRZ ;  /* 0x00000000002c7805 */ /* 0x000fe4000001ff00 */
[----:B------:R-:W-:Y:S02]  /*6630*/  SHF.L.U32 R3, R60, 0x1f, RZ ;  /* 0x0000001f3c037819 */ /* 0x000fe400000006ff */
[----:B------:R-:W-:Y:S02]  /*6640*/  CS2R R42, SRZ ;  /* 0x00000000002a7805 */ /* 0x000fe4000001ff00 */
[----:B------:R-:W-:Y:S02]  /*6650*/  ISETP.NE.U32.OR P5, PT, R0, 0x1, !P1 ;  /* 0x000000010000780c */ /* 0x000fe40004fa5470 */
[----:B------:R-:W-:Y:S02]  /*6660*/  CS2R R40, SRZ ;  /* 0x0000000000287805 */ /* 0x000fe4000001ff00 */
[----:B------:R-:W-:Y:S02]  /*6670*/  PLOP3.LUT P2, PT, PT, PT, UP1, 0x80, 0x8 ;  /* 0x000000000008781c */ /* 0x000fe40003f4f018 */
[----:B------:R-:W-:Y:S02]  /*6680*/  CS2R R38, SRZ ;  /* 0x0000000000267805 */ /* 0x000fe4000001ff00 */
[----:B------:R-:W-:Y:S02]  /*6690*/  LEA.HI R25, R22, R22, RZ, 0x1 ;  /* 0x0000001616197211 */ /* 0x000fe400078f08ff */
[----:B------:R-:W-:Y:S02]  /*66a0*/  CS2R R36, SRZ ;  /* 0x0000000000247805 */ /* 0x000fe4000001ff00 */
[----:B------:R-:W-:Y:S02]  /*66b0*/  LOP3.LUT P4, R57, R52, 0xff, RZ, 0xc0, !PT ;  /* 0x000000ff34397812 */ /* 0x000fe4000788c0ff */
[----:B------:R-:W-:Y:S02]  /*66c0*/  CS2R R34, SRZ ;  /* 0x0000000000227805 */ /* 0x000fe4000001ff00 */
[----:B------:R-:W-:Y:S02]  /*66d0*/  SEL R4, RZ, 0xffffffff, P3 ;  /* 0xffffffffff047807 */ /* 0x000fe40001800000 */
[----:B------:R-:W-:Y:S02]  /*66e0*/  CS2R R32, SRZ ;  /* 0x0000000000207805 */ /* 0x000fe4000001ff00 */
[----:B------:R-:W-:Y:S02]  /*66f0*/  P2R R69, PR, RZ, 0x20 ;  /* 0x00000020ff457803 */ /* 0x000fe40000000000 */
[----:B------:R-:W-:Y:S02]  /*6700*/  @P5 SHF.L.U32 R0, R73, 0x1f, RZ ;  /* 0x0000001f49005819 */ /* 0x000fe400000006ff */
[----:B------:R-:W-:Y:S02]  /*6710*/  @P2 SEL R4, R5, R4, !P4 ;  /* 0x0000000405042207 */ /* 0x000fe40006000000 */
[----:B------:R1:W3:Y:S02]  /*6720*/  @P5 SYNCS.PHASECHK.TRANS64.TRYWAIT P1, [R2+URZ+0x30], R0 ;  /* 0x00003000020055a7 */ /* 0x0002e400080211ff */
[----:B------:R-:W-:Y:S04]  /*6730*/  LOP3.LUT R4, R4, 0x1, RZ, 0xc0, !PT ;  /* 0x0000000104047812 */ /* 0x000fe800078ec0ff */
[----:B------:R-:W-:Y:S04]  /*6740*/  ISETP.NE.U32.AND P2, PT, R4, 0x1, PT ;  /* 0x000000010400780c */ /* 0x000fe80003f45070 */
[----:B------:R-:W-:Y:S01]  /*6750*/  P2R R76, PR, RZ, 0x4 ;  /* 0x00000004ff4c7803 */ /* 0x000fe20000000000 */
[----:B------:R4:W2:Y:S01]  /*6760*/  SYNCS.PHASECHK.TRANS64.TRYWAIT P0, [R72+URZ+0x90], R3 ;  /* 0x00009003480075a7 */ /* 0x0008a200080011ff */
[C---:B-1----:R-:W-:Y:S01]  /*6770*/  IMAD.SHL.U32 R0, R25.reuse, 0x20, RZ ;  /* 0x0000002019007824 */ /* 0x042fe200078e00ff */
[----:B------:R-:W-:Y:S04]  /*6780*/  LOP3.LUT R25, R25, 0xffe, RZ, 0xc0, !PT ;  /* 0x00000ffe19197812 */ /* 0x000fe800078ec0ff */
[----:B------:R-:W-:Y:S01]  /*6790*/  LOP3.LUT R0, R0, 0xffffffc0, RZ, 0xc0, !PT ;  /* 0xffffffc000007812 */ /* 0x000fe200078ec0ff */
[----:B------:R-:W-:Y:S04]  /*67a0*/  IMAD.IADD R25, R22, 0x1, -R25 ;  /* 0x0000000116197824 */ /* 0x000fe800078e0a19 */
[----:B------:R-:W-:Y:S04]  /*67b0*/  IMAD.IADD R0, R23, 0x1, R0 ;  /* 0x0000000117007824 */ /* 0x000fe800078e0200 */
[----:B------:R-:W-:Y:S01]  /*67c0*/  IMAD R25, R25, 0x100000, R0 ;  /* 0x0010000019197824 */ /* 0x000fe200078e0200 */
[----:B---3--:R-:W-:Y:S01]  /*67d0*/  @P5 SEL R75, RZ, 0x1, !P1 ;  /* 0x00000001ff4b5807 */ /* 0x008fe20004800000 */
[----:B----4-:R-:W-:Y:S06]  /*67e0*/  @!P5 BRA `(.L_x_97) ;  /* 0x000000000090d947 */ /* 0x010fec0003800000 */
[----:B------:R-:W-:Y:S01]  /*67f0*/  HFMA2 R39, -RZ, RZ, 0, 0 ;  /* 0x00000000ff277431 */ /* 0x000fe200000001ff */
[----:B------:R-:W-:Y:S01]  /*6800*/  ISETP.NE.AND P1, PT, R75, RZ, PT ;  /* 0x000000ff4b00720c */ /* 0x000fe20003f25270 */
[----:B------:R-:W-:Y:S01]  /*6810*/  IMAD.U32 R5, RZ, RZ, UR45 ;  /* 0x0000002dff057e24 */ /* 0x000fe2000f8e00ff */
[----:B------:R-:W-:Y:S11]  /*6820*/  BSSY B0, `(.L_x_98) ;  /* 0x0000005000007945 */ /* 0x000ff60003800000 */
[----:B------:R-:W-:Y:S05]  /*6830*/  @P1 BRA `(.L_x_99) ;  /* 0x00000000000c1947 */ /* 0x000fea0003800000 */
[----:B------:R-:W-:Y:S04]  /*6840*/  SHF.L.U32 R0, R73, 0x1f, RZ ;  /* 0x0000001f49007819 */ /* 0x000fe800000006ff */
[----:B------:R-:W1:Y:S02]  /*6850*/  SYNCS.PHASECHK.TRANS64.TRYWAIT P1, [R2+URZ+0x30], R0 ;  /* 0x00003000020075a7 */ /* 0x000e6400080211ff */
[----:B-1----:R-:W-:Y:S05]  /*6860*/  @!P1 BRA `(.L_x_100) ;  /* 0x0000001c00449947 */ /* 0x002fea0003800000 */
.L_x_99:
[----:B------:R-:W-:Y:S05]  /*6870*/  BSYNC B0 ;  /* 0x0000000000007941 */ /* 0x000fea0003800000 */
.L_x_98:
[----:B------:R-:W-:Y:S01]  /*6880*/  ISETP.NE.AND P1, PT, R76, RZ, PT ;  /* 0x000000ff4c00720c */ /* 0x000fe20003f25270 */
[----:B------:R-:W-:Y:S01]  /*6890*/  IMAD.MOV.U32 R38, RZ, RZ, RZ ;  /* 0x000000ffff267224 */ /* 0x000fe200078e00ff */
[----:B------:R-:W-:Y:S02]  /*68a0*/  CS2R R36, SRZ ;  /* 0x0000000000247805 */ /* 0x000fe4000001ff00 */
[----:B------:R-:W-:Y:S02]  /*68b0*/  CS2R R34, SRZ ;  /* 0x0000000000227805 */ /* 0x000fe4000001ff00 */
[----:B------:R-:W-:Y:S02]  /*68c0*/  CS2R R32, SRZ ;  /* 0x0000000000207805 */ /* 0x000fe4000001ff00 */
[----:B------:R-:W-:Y:S02]  /*68d0*/  CS2R R42, SRZ ;  /* 0x00000000002a7805 */ /* 0x000fe4000001ff00 */
[----:B------:R-:W-:Y:S02]  /*68e0*/  CS2R R40, SRZ ;  /* 0x0000000000287805 */ /* 0x000fe4000001ff00 */
[----:B------:R-:W-:Y:S02]  /*68f0*/  CS2R R46, SRZ ;  /* 0x00000000002e7805 */ /* 0x000fe4000001ff00 */
[----:B------:R-:W-:Y:S01]  /*6900*/  CS2R R44, SRZ ;  /* 0x00000000002c7805 */ /* 0x000fe2000001ff00 */
[----:B------:R-:W-:Y:S01]  /*6910*/  @P1 IMAD R5, R5, 0x800, R27 ;  /* 0x0000080005051824 */ /* 0x000fe200078e021b */
[----:B------:R-:W-:Y:S05]  /*6920*/  @P1 WARPSYNC.ALL ;  /* 0x0000000000001948 */ /* 0x000fea0003800000 */
[----:B------:R-:W-:Y:S01]  /*6930*/  @P1 LEA R5, R5, UR43, 0x2 ;  /* 0x0000002b05051c11 */ /* 0x000fe2000f8e10ff */
[----:B------:R-:W-:Y:S04]  /*6940*/  UIADD3 UR4, UPT, UPT, UR45, 0x1, URZ ;  /* 0x000000012d047890 */ /* 0x000fe8000fffe0ff */
[----:B------:R3:W4:Y:S01]  /*6950*/  @P1 LDSM.16.M88.4 R32, [R5+0x400] ;  /* 0x000400000520183b */ /* 0x0007220000000200 */
[----:B------:R-:W-:Y:S01]  /*6960*/  @P1 VIADD R4, R5, 0x400 ;  /* 0x0000040005041836 */ /* 0x000fe20000000000 */
[----:B------:R-:W-:Y:S01]  /*6970*/  UISETP.NE.AND UP0, UPT, UR4, 0x3, UPT ;  /* 0x000000030400788c */ /* 0x000fe2000bf05270 */
[C-C-:B-1----:R-:W-:Y:S02]  /*6980*/  @P1 IMAD R2, R62.reuse, 0x4, R5.reuse ;  /* 0x000000043e021824 */ /* 0x142fe400078e0205 */
[C---:B------:R-:W-:Y:S01]  /*6990*/  @P1 IMAD R4, R61.reuse, 0x4, R4 ;  /* 0x000000043d041824 */ /* 0x040fe200078e0204 */
[----:B------:R-:W-:Y:S01]  /*69a0*/  USEL UR5, URZ, 0x1, UP0 ;  /* 0x00000001ff057887 */ /* 0x000fe20008000000 */
[----:B------:R-:W-:Y:S01]  /*69b0*/  @P1 IMAD R0, R61, 0x4, R5 ;  /* 0x000000043d001824 */ /* 0x000fe200078e0205 */
[----:B------:R3:W1:Y:S01]  /*69c0*/  @P1 LDSM.16.M88.4 R36, [R2+0x400] ;  /* 0x000400000224183b */ /* 0x0006620000000200 */
[----:B------:R-:W-:Y:S01]  /*69d0*/  @P1 IMAD R4, R62, 0x4, R4 ;  /* 0x000000043e041824 */ /* 0x000fe200078e0204 */
[----:B------:R-:W-:Y:S02]  /*69e0*/  USEL UR4, UR4, URZ, UP0 ;  /* 0x000000ff04047287 */ /* 0x000fe40008000000 */
[----:B------:R3:W1:Y:S01]  /*69f0*/  @P1 LDSM.16.M88.4 R40, [R0+0x400] ;  /* 0x000400000028183b */ /* 0x0006620000000200 */
[----:B------:R-:W-:Y:S03]  /*6a00*/  LOP3.LUT R73, R73, UR5, RZ, 0x3c, !PT ;  /* 0x0000000549497c12 */ /* 0x000fe6000f8e3cff */
[----:B------:R3:W1:Y:S01]  /*6a10*/  @P1 LDSM.16.M88.4 R44, [R4] ;  /* 0x00000000042c183b */ /* 0x0006620000000200 */
[----:B------:R-:W-:Y:S03]  /*6a20*/  IMAD.U32 R74, RZ, RZ, UR4 ;  /* 0x00000004ff4a7e24 */ /* 0x000fe6000f8e00ff */
.L_x_97:
[----:B------:R-:W-:Y:S05]  /*6a30*/  BSYNC B1 ;  /* 0x0000000000017941 */ /* 0x000fea0003800000 */
.L_x_96:
[----:B---3--:R-:W-:Y:S04]  /*6a40*/  SHF.R.U32.HI R0, RZ, 0x15, R25 ;  /* 0x00000015ff007819 */ /* 0x008fe80000011619 */
[----:B------:R-:W-:Y:S01]  /*6a50*/  LOP3.LUT P1, RZ, R0, 0x3, R53, 0x48, !PT ;  /* 0x0000000300ff7812 */ /* 0x000fe20007824835 */
[----:B------:R-:W-:Y:S01]  /*6a60*/  @!UPT UIADD3 URZ, UPT, UPT, URZ, URZ, URZ ;  /* 0x000000fffffff290 */ /* 0x000fe2000fffe0ff */
[----:B--2---:R-:W-:Y:S11]  /*6a70*/  @P0 BRA `(.L_x_101) ;  /* 0x0000000000080947 */ /* 0x004ff60003800000 */
[----:B------:R-:W2:Y:S02]  /*6a80*/  SYNCS.PHASECHK.TRANS64.TRYWAIT P0, [R72+URZ+0x90], R3 ;  /* 0x00009003480075a7 */ /* 0x000ea400080011ff */
[----:B--2---:R-:W-:Y:S05]  /*6a90*/  @!P0 BRA `(.L_x_102) ;  /* 0x0000001800cc8947 */ /* 0x004fea0003800000 */
.L_x_101:
[----:B------:R-:W-:Y:S05]  /*6aa0*/  @!P1 BRA `(.L_x_103) ;  /* 0x0000000000409947 */ /* 0x000fea0003800000 */
[----:B------:R-:W3:Y:S01]  /*6ab0*/  LDCU.64 UR8, c[0x4][0x70] ;  /* 0x01000e00ff0877ac */ /* 0x000ee20008000a00 */
[----:B--2---:R-:W-:Y:S01]  /*6ac0*/  MOV R3, 0x0 ;  /* 0x0000000000037802 */ /* 0x004fe20000000f00 */
[----:B------:R-:W-:Y:S02]  /*6ad0*/  HFMA2 R12, -RZ, RZ, 0, 5.9604644775390625e-08 ;  /* 0x00000001ff0c7431 */ /* 0x000fe400000001ff */
[----:B------:R-:W-:Y:S02]  /*6ae0*/  IMAD.MOV.U32 R8, RZ, RZ, 0x192 ;  /* 0x00000192ff087424 */ /* 0x000fe400078e00ff */
[----:B------:R-:W-:Y:S01]  /*6af0*/  IMAD.MOV.U32 R13, RZ, RZ, RZ ;  /* 0x000000ffff0d7224 */ /* 0x000fe200078e00ff */
[----:B------:R-:W2:Y:S01]  /*6b00*/  LDCU.64 UR6, c[0x4][0x78] ;  /* 0x01000f00ff0677ac */ /* 0x000ea20008000a00 */
[----:B------:R-:W1:Y:S01]  /*6b10*/  LDC.64 R2, c[0x4][R3] ;  /* 0x0100000003027b82 */ /* 0x000e620000000a00 */
[----:B------:R-:W5:Y:S01]  /*6b20*/  LDCU.64 UR4, c[0x4][0x10] ;  /* 0x01000200ff0477ac */ /* 0x000f620008000a00 */
[----:B---3--:R-:W-:Y:S01]  /*6b30*/  MOV R5, UR9 ;  /* 0x0000000900057c02 */ /* 0x008fe20008000f00 */
[----:B------:R-:W-:Y:S01]  /*6b40*/  IMAD.U32 R4, RZ, RZ, UR8 ;  /* 0x00000008ff047e24 */ /* 0x000fe2000f8e00ff */
[----:B--2---:R-:W-:Y:S01]  /*6b50*/  MOV R7, UR7 ;  /* 0x0000000700077c02 */ /* 0x004fe20008000f00 */
[----:B------:R-:W-:Y:S01]  /*6b60*/  IMAD.U32 R6, RZ, RZ, UR6 ;  /* 0x00000006ff067e24 */ /* 0x000fe2000f8e00ff */
[----:B-----5:R-:W-:Y:S01]  /*6b70*/  MOV R11, UR5 ;  /* 0x00000005000b7c02 */ /* 0x020fe20008000f00 */
[----:B------:R-:W-:Y:S02]  /*6b80*/  IMAD.U32 R10, RZ, RZ, UR4 ;  /* 0x00000004ff0a7e24 */ /* 0x000fe4000f8e00ff */
[----:B------:R-:W-:Y:S07]  /*6b90*/  LEPC R20, `(.L_x_103) ;  /* 0x000000001014794e */ /* 0x000fee0000000000 */
[----:B-1--4-:R-:W-:Y:S05]  /*6ba0*/  CALL.ABS.NOINC R2 ;  /* 0x0000000002007343 */ /* 0x012fea0003c00000 */
.L_x_103:
[----:B------:R-:W-:Y:S05]  /*6bb0*/  WARPSYNC.ALL ;  /* 0x0000000000007948 */ /* 0x000fea0003800000 */
[----:B------:R-:W-:Y:S01]  /*6bc0*/  R2UR UR4, R25 ;  /* 0x00000000190472ca */ /* 0x000fe200000e0000 */
[----:B------:R-:W-:Y:S01]  /*6bd0*/  BSSY.RECONVERGENT B0, `(.L_x_104) ;  /* 0x000003f000007945 */ /* 0x000fe20003800200 */
[----:B------:R-:W-:Y:S02]  /*6be0*/  MOV R20, UR45 ;  /* 0x0000002d00147c02 */ /* 0x000fe40008000f00 */
[----:B------:R-:W-:Y:S02]  /*6bf0*/  SHF.L.U32 R70, R62, 0x2, RZ ;  /* 0x000000023e467819 */ /* 0x000fe400000006ff */
[----:B------:R-:W-:Y:S02]  /*6c00*/  LEA R20, R20, R27, 0xb ;  /* 0x0000001b14147211 */ /* 0x000fe400078e58ff */
[----:B------:R-:W-:Y:S02]  /*6c10*/  SHF.L.U32 R71, R61, 0x2, RZ ;  /* 0x000000023d477819 */ /* 0x000fe400000006ff */
[----:B------:R-:W-:Y:S02]  /*6c20*/  LEA R20, R20, UR43, 0x2 ;  /* 0x0000002b14147c11 */ /* 0x000fe4000f8e10ff */
[----:B------:R-:W-:Y:S01]  /*6c30*/  ISETP.NE.AND P0, PT, R63, RZ, PT ;  /* 0x000000ff3f00720c */ /* 0x000fe20003f05270 */
[----:B------:R-:W3:Y:S02]  /*6c40*/  LDTM.16dp128bit.x8 R4, tmem[UR4] ;  /* 0x00000004000479ee */ /* 0x000ee40008180000 */
[C---:B---3--:R-:W-:Y:S01]  /*6c50*/  FMUL R0, R24.reuse, R4 ;  /* 0x0000000418007220 */ /* 0x048fe20000400000 */
[C---:B------:R-:W-:Y:S01]  /*6c60*/  FMUL R2, R24.reuse, R5 ;  /* 0x0000000518027220 */ /* 0x040fe20000400000 */
[C---:B--2---:R-:W-:Y:S01]  /*6c70*/  FMUL R3, R24.reuse, R6 ;  /* 0x0000000618037220 */ /* 0x044fe20000400000 */
[----:B------:R-:W-:Y:S01]  /*6c80*/  FMUL R7, R24, R7 ;  /* 0x0000000718077220 */ /* 0x000fe20000400000 */
[----:B----4-:R-:W-:Y:S01]  /*6c90*/  FFMA R28, R26, R32, R0 ;  /* 0x000000201a1c7223 */ /* 0x010fe20000000000 */
[----:B------:R-:W-:Y:S01]  /*6ca0*/  FMUL R4, R24, R8 ;  /* 0x0000000818047220 */ /* 0x000fe20000400000 */
[----:B------:R-:W-:Y:S01]  /*6cb0*/  FFMA R29, R26, R33, R2 ;  /* 0x000000211a1d7223 */ /* 0x000fe20000000002 */
[----:B------:R-:W-:Y:S01]  /*6cc0*/  FMUL R5, R24, R9 ;  /* 0x0000000918057220 */ /* 0x000fe20000400000 */
[----:B------:R-:W-:Y:S01]  /*6cd0*/  FFMA R30, R26, R34, R3 ;  /* 0x000000221a1e7223 */ /* 0x000fe20000000003 */
[----:B------:R-:W-:Y:S01]  /*6ce0*/  FMUL R6, R24, R10 ;  /* 0x0000000a18067220 */ /* 0x000fe20000400000 */
[----:B------:R-:W-:Y:S01]  /*6cf0*/  FFMA R31, R26, R35, R7 ;  /* 0x000000231a1f7223 */ /* 0x000fe20000000007 */
[----:B------:R-:W-:Y:S01]  /*6d00*/  FMUL R11, R24, R11 ;  /* 0x0000000b180b7220 */ /* 0x000fe20000400000 */
[----:B-1----:R-:W-:Y:S01]  /*6d10*/  FFMA R4, R26, R36, R4 ;  /* 0x000000241a047223 */ /* 0x002fe20000000004 */
[----:B------:R-:W-:Y:S01]  /*6d20*/  FMUL R8, R24, R12 ;  /* 0x0000000c18087220 */ /* 0x000fe20000400000 */
[----:B------:R-:W-:Y:S01]  /*6d30*/  FFMA R5, R26, R37, R5 ;  /* 0x000000251a057223 */ /* 0x000fe20000000005 */
[----:B------:R1:W-:Y:S01]  /*6d40*/  STSM.16.M88.4 [R20+0x400], R28 ;  /* 0x0004001c14007844 */ /* 0x0003e20000000200 */
[----:B------:R-:W-:Y:S01]  /*6d50*/  FMUL R9, R24, R13 ;  /* 0x0000000d18097220 */ /* 0x000fe20000400000 */
[----:B------:R-:W-:Y:S01]  /*6d60*/  FFMA R6, R26, R38, R6 ;  /* 0x000000261a067223 */ /* 0x000fe20000000006 */
[C---:B------:R-:W-:Y:S01]  /*6d70*/  FMUL R10, R24.reuse, R14 ;  /* 0x0000000e180a7220 */ /* 0x040fe20000400000 */
[----:B------:R-:W-:Y:S01]  /*6d80*/  FMUL R13, R24, R17 ;  /* 0x00000011180d7220 */ /* 0x000fe20000400000 */
[----:B------:R-:W-:Y:S01]  /*6d90*/  IADD3 R17, PT, PT, R70, 0x400, R20 ;  /* 0x0000040046117810 */ /* 0x000fe20007ffe014 */
[----:B------:R-:W-:Y:S01]  /*6da0*/  FFMA R7, R26, R39, R11 ;  /* 0x000000271a077223 */ /* 0x000fe2000000000b */
[----:B------:R-:W-:Y:S01]  /*6db0*/  FMUL R15, R24, R15 ;  /* 0x0000000f180f7220 */ /* 0x000fe20000400000 */
[----:B------:R-:W-:Y:S01]  /*6dc0*/  FFMA R8, R26, R40, R8 ;  /* 0x000000281a087223 */ /* 0x000fe20000000008 */
[----:B------:R-:W-:Y:S01]  /*6dd0*/  FMUL R12, R24, R16 ;  /* 0x00000010180c7220 */ /* 0x000fe20000400000 */
[C---:B------:R-:W-:Y:S01]  /*6de0*/  FFMA R9, R26.reuse, R41, R9 ;  /* 0x000000291a097223 */ /* 0x040fe20000000009 */
[----:B------:R1:W-:Y:S01]  /*6df0*/  STSM.16.M88.4 [R17], R4 ;  /* 0x0000000411007844 */ /* 0x0003e20000000200 */
[----:B------:R-:W-:Y:S01]  /*6e00*/  FFMA R10, R26, R42, R10 ;  /* 0x0000002a1a0a7223 */ /* 0x000fe2000000000a */
[----:B------:R-:W-:Y:S01]  /*6e10*/  FMUL R14, R24, R18 ;  /* 0x00000012180e7220 */ /* 0x000fe20000400000 */
[----:B------:R-:W-:Y:S01]  /*6e20*/  IADD3 R16, PT, PT, R71, 0x400, R20 ;  /* 0x0000040047107810 */ /* 0x000fe20007ffe014 */
[----:B------:R-:W-:Y:S01]  /*6e30*/  FFMA R11, R26, R43, R15 ;  /* 0x0000002b1a0b7223 */ /* 0x000fe2000000000f */
[----:B------:R-:W-:Y:S01]  /*6e40*/  FMUL R19, R24, R19 ;  /* 0x0000001318137220 */ /* 0x000fe20000400000 */
[C---:B------:R-:W-:Y:S01]  /*6e50*/  FFMA R12, R26.reuse, R44, R12 ;  /* 0x0000002c1a0c7223 */ /* 0x040fe2000000000c */
[C---:B------:R-:W-:Y:S01]  /*6e60*/  FFMA R13, R26.reuse, R45, R13 ;  /* 0x0000002d1a0d7223 */ /* 0x040fe2000000000d */
[----:B------:R-:W-:Y:S01]  /*6e70*/  FFMA R14, R26, R46, R14 ;  /* 0x0000002e1a0e7223 */ /* 0x000fe2000000000e */
[----:B------:R1:W-:Y:S01]  /*6e80*/  STSM.16.M88.4 [R16], R8 ;  /* 0x0000000810007844 */ /* 0x0003e20000000200 */
[----:B------:R-:W-:Y:S01]  /*6e90*/  IADD3 R0, PT, PT, R70, R16, RZ ;  /* 0x0000001046007210 */ /* 0x000fe20007ffe0ff */
[----:B------:R-:W-:Y:S05]  /*6ea0*/  FFMA R15, R26, R47, R19 ;  /* 0x0000002f1a0f7223 */ /* 0x000fea0000000013 */
[----:B------:R1:W-:Y:S01]  /*6eb0*/  STSM.16.M88.4 [R0], R12 ;  /* 0x0000000c00007844 */ /* 0x0003e20000000200 */
[----:B------:R-:W-:Y:S01]  /*6ec0*/  @!PT LDS RZ, [RZ] ;  /* 0x00000000fffff984 */ /* 0x000fe20000000800 */
[----:B------:R-:W-:Y:S01]  /*6ed0*/  @!PT LDS RZ, [RZ] ;  /* 0x00000000fffff984 */ /* 0x000fe20000000800 */
[----:B------:R-:W-:Y:S01]  /*6ee0*/  @!PT LDS RZ, [RZ] ;  /* 0x00000000fffff984 */ /* 0x000fe20000000800 */
[----:B------:R-:W-:Y:S01]  /*6ef0*/  @!PT LDS RZ, [RZ] ;  /* 0x00000000fffff984 */ /* 0x000fe20000000800 */
[----:B------:R2:W-:Y:S06]  /*6f00*/  MEMBAR.ALL.CTA ;  /* 0x0000000000007992 */ /* 0x0005ec0000008000 */
[----:B--2---:R-:W2:Y:S02]  /*6f10*/  FENCE.VIEW.ASYNC.S ;  /* 0x00000000000073c6 */ /* 0x004ea40000000000 */
[----:B--2---:R-:W-:Y:S06]  /*6f20*/  BAR.SYNC.DEFER_BLOCKING 0x1, 0x80 ;  /* 0x0042000000007b1d */ /* 0x004fec0000010000 */
[----:B------:R-:W-:Y:S05]  /*6f30*/  @P0 BRA `(.L_x_105) ;  /* 0x0000000000200947 */ /* 0x000fea0003800000 */
[----:B------:R-:W2:Y:S01]  /*6f40*/  LDCU.64 UR6, c[0x0][0x348] ;  /* 0x00006900ff0677ac */ /* 0x000ea20008000a00 */
[----:B------:R-:W-:Y:S01]  /*6f50*/  ULEA UR5, UR45, UR43, 0xd ;  /* 0x0000002b2d057291 */ /* 0x000fe2000f8e68ff */
[----:B------:R-:W-:Y:S03]  /*6f60*/  UMOV UR51, UR60 ;  /* 0x0000003c00337c82 */ /* 0x000fe60008000000 */
[----:B------:R-:W-:Y:S02]  /*6f70*/  UIADD3 UR48, UPT, UPT, UR5, 0x400, URZ ;  /* 0x0000040005307890 */ /* 0x000fe4000fffe0ff */
[----:B--2---:R-:W-:Y:S04]  /*6f80*/  UIADD3 UR4, UP0, UPT, UR6, 0x680, URZ ;  /* 0x0000068006047890 */ /* 0x004fe8000ff1e0ff */
[----:B------:R-:W-:Y:S09]  /*6f90*/  UIADD3.X UR5, UPT, UPT, URZ, UR7, URZ, UP0, !UPT ;  /* 0x00000007ff057290 */ /* 0x000ff200087fe4ff */
[----:B------:R2:W-:Y:S02]  /*6fa0*/  UTMASTG.3D [UR48], [UR4] ;  /* 0x00000030040073b5 */ /* 0x0005e40008010000 */
[----:B--2---:R0:W-:Y:S02]  /*6fb0*/  UTMACMDFLUSH ;  /* 0x00000000000079b7 */ /* 0x0041e40000000000 */
.L_x_105:
[----:B------:R-:W-:Y:S05]  /*6fc0*/  BSYNC.RECONVERGENT B0 ;  /* 0x0000000000007941 */ /* 0x000fea0003800200 */
.L_x_104:
[----:B------:R-:W-:Y:S01]  /*6fd0*/  UIADD3 UR46, UPT, UPT, UR45, 0x1, URZ ;  /* 0x000000012d2e7890 */ /* 0x000fe2000fffe0ff */
[----:B------:R-:W-:Y:S03]  /*6fe0*/  BSSY.RECONVERGENT B0, `(.L_x_106) ;  /* 0x0000005000007945 */ /* 0x000fe60003800200 */
[----:B------:R-:W-:Y:S04]  /*6ff0*/  UISETP.NE.AND UP0, UPT, UR46, 0x3, UPT ;  /* 0x000000032e00788c */ /* 0x000fe8000bf05270 */
[----:B------:R-:W-:Y:S01]  /*7000*/  USEL UR44, UR46, URZ, UP0 ;  /* 0x000000ff2e2c7287 */ /* 0x000fe20008000000 */
[----:B------:R-:W-:Y:S11]  /*7010*/  @P0 BRA `(.L_x_107) ;  /* 0x0000000000040947 */ /* 0x000ff60003800000 */
[----:B------:R-:W-:Y:S04]  /*7020*/  DEPBAR.LE SB0, 0x1 ;  /* 0x000080400000791a */ /* 0x000fe80000000000 */
.L_x_107:
[----:B------:R-:W-:Y:S05]  /*7030*/  BSYNC.RECONVERGENT B0 ;  /* 0x0000000000007941 */ /* 0x000fea0003800200 */
.L_x_106:
[----:B------:R-:W-:Y:S01]  /*7040*/  BAR.SYNC.DEFER_BLOCKING 0x1, 0x80 ;  /* 0x0042000000007b1d */ /* 0x000fe20000010000 */
[----:B------:R-:W-:Y:S01]  /*7050*/  ISETP.NE.AND P1, PT, R69, RZ, PT ;  /* 0x000000ff4500720c */ /* 0x000fe20003f25270 */
[----:B------:R-:W-:Y:S01]  /*7060*/  UISETP.NE.AND UP0, UPT, UR52, URZ, UPT ;  /* 0x000000ff3400728c */ /* 0x000fe2000bf05270 */
[----:B------:R-:W-:Y:S11]  /*7070*/  LEA R2, R74, UR43, 0x3 ;  /* 0x0000002b4a027c11 */ /* 0x000ff6000f8e18ff */
[----:B------:R-:W-:Y:S01]  /*7080*/  @P1 SHF.L.U32 R3, R73, 0x1f, RZ ;  /* 0x0000001f49031819 */ /* 0x000fe200000006ff */
[----:B------:R-:W-:Y:S06]  /*7090*/  BRA.U !UP0, `(.L_x_108) ;  /* 0x0000000108247547 */ /* 0x000fec000b800000 */
[----:B-1----:R-:W-:Y:S01]  /*70a0*/  IMAD.U32 R4, RZ, RZ, UR47 ;  /* 0x0000002fff047e24 */ /* 0x002fe2000f8e00ff */
[----:B------:R-:W-:Y:S01]  /*70b0*/  MOV R0, UR54 ;  /* 0x0000003600007c02 */ /* 0x000fe20008000f00 */
[----:B------:R-:W-:Y:S03]  /*70c0*/  UIADD3 UR4, UPT, UPT, UR47, 0x1, URZ ;  /* 0x000000012f047890 */ /* 0x000fe6000fffe0ff */
[----:B------:R-:W-:Y:S01]  /*70d0*/  @P1 LEA R4, R4, UR43, 0x3 ;  /* 0x0000002b04041c11 */ /* 0x000fe2000f8e18ff */
[----:B------:R-:W-:Y:S04]  /*70e0*/  UISETP.NE.AND UP0, UPT, UR4, 0x3, UPT ;  /* 0x000000030400788c */ /* 0x000fe8000bf05270 */
[----:B------:R-:W-:Y:S01]  /*70f0*/  @P1 VIADD R4, R4, 0x48 ;  /* 0x0000004804041836 */ /* 0x000fe20000000000 */
[----:B------:R-:W-:Y:S04]  /*7100*/  USEL UR47, UR4, URZ, UP0 ;  /* 0x000000ff042f7287 */ /* 0x000fe80008000000 */
[----:B------:R-:W-:Y:S04]  /*7110*/  @P1 PRMT R0, R0, 0x654, R4 ;  /* 0x0000065400001816 */ /* 0x000fe80000000004 */
[----:B------:R2:W-:Y:S04]  /*7120*/  @P1 SYNCS.ARRIVE.TRANS64.RED.A1T0 RZ, [R0+URZ], RZ ;  /* 0x000000ff00ff19a7 */ /* 0x0005e800081004ff */
.L_x_108:
[----:B------:R-:W3:Y:S01]  /*7130*/  @P1 SYNCS.PHASECHK.TRANS64.TRYWAIT P0, [R2+URZ+0x30], R3 ;  /* 0x00003003020015a7 */ /* 0x000ee200080011ff */
[----:B------:R-:W-:Y:S01]  /*7140*/  BSSY B1, `(.L_x_109) ;  /* 0x0000017000017945 */ /* 0x000fe20003800000 */
[----:B---3--:R-:W-:Y:S03]  /*7150*/  @P1 SEL R75, RZ, 0x1, !P0 ;  /* 0x00000001ff4b1807 */ /* 0x008fe60004000000 */
[----:B------:R-:W-:Y:S05]  /*7160*/  @!P1 BRA `(.L_x_110) ;  /* 0x0000000000509947 */ /* 0x000fea0003800000 */
[----:B------:R-:W-:Y:S01]  /*7170*/  ISETP.NE.AND P1, PT, R76, RZ, PT ;  /* 0x000000ff4c00720c */ /* 0x000fe20003f25270 */
[----:B------:R-:W-:Y:S01]  /*7180*/  BSSY B0, `(.L_x_111) ;  /* 0x000000a000007945 */ /* 0x000fe20003800000 */
[----:B------:R-:W-:Y:S11]  /*7190*/  ISETP.NE.AND P0, PT, R75, RZ, PT ;  /* 0x000000ff4b00720c */ /* 0x000ff60003f05270 */
[----:B-1----:R-:W-:Y:S05]  /*71a0*/  @P1 IMAD R4, R74, 0x800, R27 ;  /* 0x000008004a041824 */ /* 0x002fea00078e021b */
[----:B------:R-:W-:Y:S05]  /*71b0*/  @P1 LEA R4, R4, UR43, 0x2 ;  /* 0x0000002b04041c11 */ /* 0x000fea000f8e10ff */
[--C-:B--2---:R-:W-:Y:S02]  /*71c0*/  @P1 IMAD.IADD R0, R71, 0x1, R4.reuse ;  /* 0x0000000147001824 */ /* 0x104fe400078e0204 */
[----:B------:R-:W-:Y:S01]  /*71d0*/  @P1 IMAD.IADD R3, R70, 0x1, R4 ;  /* 0x0000000146031824 */ /* 0x000fe200078e0204 */
[----:B------:R-:W-:Y:S06]  /*71e0*/  @P0 BRA `(.L_x_112) ;  /* 0x00000000000c0947 */ /* 0x000fec0003800000 */
[----:B------:R-:W-:Y:S04]  /*71f0*/  SHF.L.U32 R73, R73, 0x1f, RZ ;  /* 0x0000001f49497819 */ /* 0x000fe800000006ff */
[----:B------:R-:W1:Y:S02]  /*7200*/  SYNCS.PHASECHK.TRANS64.TRYWAIT P0, [R2+URZ+0x30], R73 ;  /* 0x00003049020075a7 */ /* 0x000e6400080011ff */
[----:B-1----:R-:W-:Y:S05]  /*7210*/  @!P0 BRA `(.L_x_113) ;  /* 0x0000001400008947 */ /* 0x002fea0003800000 */
.L_x_112:
[----:B------:R-:W-:Y:S05]  /*7220*/  BSYNC B0 ;  /* 0x0000000000007941 */ /* 0x000fea0003800000 */
.L_x_111:
[----:B------:R-:W-:Y:S11]  /*7230*/  ISETP.NE.AND P0, PT, R76, RZ, PT ;  /* 0x000000ff4c00720c */ /* 0x000ff60003f05270 */
[----:B------:R-:W-:Y:S02]  /*7240*/  @!UPT UIADD3 URZ, UPT, UPT, URZ, URZ, URZ ;  /* 0x000000fffffff290 */ /* 0x000fe4000fffe0ff */
[----:B-1----:R-:W-:Y:S01]  /*7250*/  @P0 IADD3 R2, PT, PT, R70, R0, RZ ;  /* 0x0000000046020210 */ /* 0x002fe20007ffe0ff */
[----:B------:R-:W-:Y:S05]  /*7260*/  @P0 WARPSYNC.ALL ;  /* 0x0000000000000948 */ /* 0x000fea0003800000 */
[----:B------:R3:W4:Y:S04]  /*7270*/  @P0 LDSM.16.M88.4 R32, [R4+0x400] ;  /* 0x000400000420083b */ /* 0x0007280000000200 */
[----:B------:R3:W1:Y:S04]  /*7280*/  @P0 LDSM.16.M88.4 R36, [R3+0x400] ;  /* 0x000400000324083b */ /* 0x0006680000000200 */
[----:B------:R3:W2:Y:S04]  /*7290*/  @P0 LDSM.16.M88.4 R40, [R0+0x400] ;  /* 0x000400000028083b */ /* 0x0006a80000000200 */
[----:B------:R3:W1:Y:S02]  /*72a0*/  @P0 LDSM.16.M88.4 R44, [R2+0x400] ;  /* 0x00040000022c083b */ /* 0x0006640000000200 */
.L_x_110:
[----:B------:R-:W-:Y:S05]  /*72b0*/  BSYNC B1 ;  /* 0x0000000000017941 */ /* 0x000fea0003800000 */
.L_x_109:
[----:B-123--:R-:W-:Y:S05]  /*72c0*/  VIADD R0, R25, 0x20 ;  /* 0x0000002019007836 */ /* 0x00efea0000000000 */
[----:B------:R-:W-:Y:S04]  /*72d0*/  SHF.R.U32.HI R0, RZ, 0x15, R0 ;  /* 0x00000015ff007819 */ /* 0x000fe80000011600 */
[----:B------:R-:W-:Y:S11]  /*72e0*/  LOP3.LUT P0, RZ, R0, 0x3, R53, 0x48, !PT ;  /* 0x0000000300ff7812 */ /* 0x000ff60007804835 */
[----:B------:R-:W-:Y:S02]  /*72f0*/  @!UPT UIADD3 URZ, UPT, UPT, URZ, URZ, URZ ;  /* 0x000000fffffff290 */ /* 0x000fe4000fffe0ff */
[----:B------:R-:W-:Y:S05]  /*7300*/  @!P0 BRA `(.L_x_114) ;  /* 0x0000000000408947 */ /* 0x000fea0003800000 */
[----:B------:R-:W1:Y:S01]  /*7310*/  LDCU.64 UR8, c[0x4][0x70] ;  /* 0x01000e00ff0877ac */ /* 0x000e620008000a00 */
[----:B------:R-:W-:Y:S01]  /*7320*/  MOV R3, 0x0 ;  /* 0x0000000000037802 */ /* 0x000fe20000000f00 */
[----:B------:R-:W-:Y:S02]  /*7330*/  HFMA2 R12, -RZ, RZ, 0, 5.9604644775390625e-08 ;  /* 0x00000001ff0c7431 */ /* 0x000fe400000001ff */
[----:B------:R-:W-:Y:S02]  /*7340*/  IMAD.MOV.U32 R8, RZ, RZ, 0x192 ;  /* 0x00000192ff087424 */ /* 0x000fe400078e00ff */
[----:B------:R-:W-:Y:S01]  /*7350*/  IMAD.MOV.U32 R13, RZ, RZ, RZ ;  /* 0x000000ffff0d7224 */ /* 0x000fe200078e00ff */
[----:B------:R-:W2:Y:S01]  /*7360*/  LDCU.64 UR6, c[0x4][0x78] ;  /* 0x01000f00ff0677ac */ /* 0x000ea20008000a00 */
[----:B------:R-:W3:Y:S01]  /*7370*/  LDC.64 R2, c[0x4][R3] ;  /* 0x0100000003027b82 */ /* 0x000ee20000000a00 */
[----:B------:R-:W5:Y:S01]  /*7380*/  LDCU.64 UR4, c[0x4][0x10] ;  /* 0x01000200ff0477ac */ /* 0x000f620008000a00 */
[----:B-1----:R-:W-:Y:S01]  /*7390*/  MOV R5, UR9 ;  /* 0x0000000900057c02 */ /* 0x002fe20008000f00 */
[----:B------:R-:W-:Y:S01]  /*73a0*/  IMAD.U32 R4, RZ, RZ, UR8 ;  /* 0x00000008ff047e24 */ /* 0x000fe2000f8e00ff */
[----:B--2---:R-:W-:Y:S01]  /*73b0*/  MOV R7, UR7 ;  /* 0x0000000700077c02 */ /* 0x004fe20008000f00 */
[----:B------:R-:W-:Y:S01]  /*73c0*/  IMAD.U32 R6, RZ, RZ, UR6 ;  /* 0x00000006ff067e24 */ /* 0x000fe2000f8e00ff */
[----:B-----5:R-:W-:Y:S01]  /*73d0*/  MOV R11, UR5 ;  /* 0x00000005000b7c02 */ /* 0x020fe20008000f00 */
[----:B------:R-:W-:Y:S02]  /*73e0*/  IMAD.U32 R10, RZ, RZ, UR4 ;  /* 0x00000004ff0a7e24 */ /* 0x000fe4000f8e00ff */
[----:B------:R-:W-:Y:S07]  /*73f0*/  LEPC R20, `(.L_x_114) ;  /* 0x000000001014794e */ /* 0x000fee0000000000 */
[----:B---34-:R-:W-:Y:S05]  /*7400*/  CALL.ABS.NOINC R2 ;  /* 0x0000000002007343 */ /* 0x018fea0003c00000 */
.L_x_114:
[----:B------:R-:W-:Y:S01]  /*7410*/  ISETP.NE.AND P0, PT, R63, RZ, PT ;  /* 0x000000ff3f00720c */ /* 0x000fe20003f05270 */
[----:B------:R-:W-:Y:S05]  /*7420*/  WARPSYNC.ALL ;  /* 0x0000000000007948 */ /* 0x000fea0003800000 */
[----:B------:R-:W-:Y:S01]  /*7430*/  R2UR UR4, R25 ;  /* 0x00000000190472ca */ /* 0x000fe200000e0000 */
[----:B------:R-:W-:Y:S11]  /*7440*/  BSSY.RECONVERGENT B0, `(.L_x_115) ;  /* 0x0000045000007945 */ /* 0x000ff60003800200 */
[----:B------:R-:W-:Y:S01]  /*7450*/  @!UPT UIADD3 URZ, UPT, UPT, URZ, URZ, URZ ;  /* 0x000000fffffff290 */ /* 0x000fe2000fffe0ff */
[----:B------:R-:W1:Y:S01]  /*7460*/  LDTM.16dp128bit.x8 R4, tmem[UR4+0x20] ;  /* 0x00002004000479ee */ /* 0x000e620008180000 */
[----:B------:R-:W-:Y:S01]  /*7470*/  R2UR UR4, R72 ;  /* 0x00000000480472ca */ /* 0x000fe200000e0000 */
[----:B------:R-:W-:Y:S11]  /*7480*/  NOP ;  /* 0x0000000000007918 */ /* 0x000ff60000000000 */
[----:B------:R-:W-:Y:S01]  /*7490*/  @!UPT UIADD3 URZ, UPT, UPT, URZ, URZ, URZ ;  /* 0x000000fffffff290 */ /* 0x000fe2000fffe0ff */
[----:B------:R-:W-:Y:S04]  /*74a0*/  UIADD3 UR4, UPT, UPT, UR4, 0xb0, URZ ;  /* 0x000000b004047890 */ /* 0x000fe8000fffe0ff */
[----:B------:R-:W-:Y:S01]  /*74b0*/  UPRMT UR4, UR54, 0x654, UR4 ;  /* 0x0000065436047896 */ /* 0x000fe20008000004 */
[C---:B-1----:R-:W-:Y:S01]  /*74c0*/  FMUL R0, R24.reuse, R4 ;  /* 0x0000000418007220 */ /* 0x042fe20000400000 */
[C---:B------:R-:W-:Y:S01]  /*74d0*/  FMUL R2, R24.reuse, R5 ;  /* 0x0000000518027220 */ /* 0x040fe20000400000 */
[----:B------:R-:W-:Y:S06]  /*74e0*/  FMUL R3, R24, R6 ;  /* 0x0000000618037220 */ /* 0x000fec0000400000 */
[----:B------:R-:W-:Y:S01]  /*74f0*/  SYNCS.ARRIVE.TRANS64.RED.A1T0 RZ, [UR4], RZ ;  /* 0x000000ffffff79a7 */ /* 0x000fe20008100404 */
[C---:B----4-:R-:W-:Y:S01]  /*7500*/  FFMA R28, R26.reuse, R32, R0 ;  /* 0x000000201a1c7223 */ /* 0x050fe20000000000 */
[----:B------:R-:W-:Y:S01]  /*7510*/  MOV R0, UR44 ;  /* 0x0000002c00007c02 */ /* 0x000fe20008000f00 */
[----:B------:R-:W-:Y:S01]  /*7520*/  FFMA R29, R26, R33, R2 ;  /* 0x000000211a1d7223 */ /* 0x000fe20000000002 */
[C---:B------:R-:W-:Y:S01]  /*7530*/  FMUL R7, R24.reuse, R7 ;  /* 0x0000000718077220 */ /* 0x040fe20000400000 */
[----:B------:R-:W-:Y:S01]  /*7540*/  FMUL R4, R24, R8 ;  /* 0x0000000818047220 */ /* 0x000fe20000400000 */
[----:B------:R-:W-:Y:S01]  /*7550*/  LEA R0, R0, R27, 0xb ;  /* 0x0000001b00007211 */ /* 0x000fe200078e58ff */
[----:B------:R-:W-:Y:S01]  /*7560*/  FMUL R5, R24, R9 ;  /* 0x0000000918057220 */ /* 0x000fe20000400000 */
[----:B------:R-:W-:Y:S01]  /*7570*/  FFMA R30, R26, R34, R3 ;  /* 0x000000221a1e7223 */ /* 0x000fe20000000003 */
[----:B------:R-:W-:Y:S01]  /*7580*/  FMUL R6, R24, R10 ;  /* 0x0000000a18067220 */ /* 0x000fe20000400000 */
[----:B------:R-:W-:Y:S01]  /*7590*/  FFMA R31, R26, R35, R7 ;  /* 0x000000231a1f7223 */ /* 0x000fe20000000007 */
[----:B------:R-:W-:Y:S01]  /*75a0*/  LEA R0, R0, UR43, 0x2 ;  /* 0x0000002b00007c11 */ /* 0x000fe2000f8e10ff */
[----:B------:R-:W-:Y:S01]  /*75b0*/  FMUL R11, R24, R11 ;  /* 0x0000000b180b7220 */ /* 0x000fe20000400000 */
[----:B------:R-:W-:Y:S01]  /*75c0*/  FFMA R4, R26, R36, R4 ;  /* 0x000000241a047223 */ /* 0x000fe20000000004 */
[----:B------:R-:W-:Y:S01]  /*75d0*/  FMUL R8, R24, R12 ;  /* 0x0000000c18087220 */ /* 0x000fe20000400000 */
[----:B------:R-:W-:Y:S01]  /*75e0*/  FFMA R5, R26, R37, R5 ;  /* 0x000000251a057223 */ /* 0x000fe20000000005 */
[----:B------:R1:W-:Y:S01]  /*75f0*/  STSM.16.M88.4 [R0+0x400], R28 ;  /* 0x0004001c00007844 */ /* 0x0003e20000000200 */
[----:B------:R-:W-:Y:S01]  /*7600*/  FMUL R9, R24, R13 ;  /* 0x0000000d18097220 */ /* 0x000fe20000400000 */
[----:B------:R-:W-:Y:S01]  /*7610*/  FFMA R6, R26, R38, R6 ;  /* 0x000000261a067223 */ /* 0x000fe20000000006 */
[----:B------:R-:W-:Y:S01]  /*7620*/  FMUL R10, R24, R14 ;  /* 0x0000000e180a7220 */ /* 0x000fe20000400000 */
[----:B------:R-:W-:Y:S01]  /*7630*/  FFMA R7, R26, R39, R11 ;  /* 0x000000271a077223 */ /* 0x000fe2000000000b */
[----:B------:R-:W-:Y:S01]  /*7640*/  IADD3 R2, PT, PT, R70, 0x400, R0 ;  /* 0x0000040046027810 */ /* 0x000fe20007ffe000 */
[----:B------:R-:W-:Y:S01]  /*7650*/  FMUL R15, R24, R15 ;  /* 0x0000000f180f7220 */ /* 0x000fe20000400000 */
[----:B------:R-:W-:Y:S01]  /*7660*/  FFMA R8, R26, R40, R8 ;  /* 0x000000281a087223 */ /* 0x000fe20000000008 */
[----:B------:R-:W-:Y:S01]  /*7670*/  FMUL R12, R24, R16 ;  /* 0x00000010180c7220 */ /* 0x000fe20000400000 */
[----:B------:R-:W-:Y:S01]  /*7680*/  FFMA R9, R26, R41, R9 ;  /* 0x000000291a097223 */ /* 0x000fe20000000009 */
[----:B------:R1:W-:Y:S01]  /*7690*/  STSM.16.M88.4 [R2], R4 ;  /* 0x0000000402007844 */ /* 0x0003e20000000200 */
[----:B------:R-:W-:Y:S01]  /*76a0*/  FMUL R13, R24, R17 ;  /* 0x00000011180d7220 */ /* 0x000fe20000400000 */
[----:B------:R-:W-:Y:S01]  /*76b0*/  FFMA R10, R26, R42, R10 ;  /* 0x0000002a1a0a7223 */ /* 0x000fe2000000000a */
[----:B------:R-:W-:Y:S01]  /*76c0*/  FMUL R14, R24, R18 ;  /* 0x00000012180e7220 */ /* 0x000fe20000400000 */
[----:B------:R-:W-:Y:S01]  /*76d0*/  FFMA R11, R26, R43, R15 ;  /* 0x0000002b1a0b7223 */ /* 0x000fe2000000000f */
[----:B------:R-:W-:Y:S01]  /*76e0*/  IADD3 R71, PT, PT, R71, 0x400, R0 ;  /* 0x0000040047477810 */ /* 0x000fe20007ffe000 */
[----:B------:R-:W-:Y:S01]  /*76f0*/  FMUL R19, R24, R19 ;  /* 0x0000001318137220 */ /* 0x000fe20000400000 */
[C---:B------:R-:W-:Y:S01]  /*7700*/  FFMA R12, R26.reuse, R44, R12 ;  /* 0x0000002c1a0c7223 */ /* 0x040fe2000000000c */
[C---:B------:R-:W-:Y:S01]  /*7710*/  FFMA R13, R26.reuse, R45, R13 ;  /* 0x0000002d1a0d7223 */ /* 0x040fe2000000000d */
[C---:B------:R-:W-:Y:S01]  /*7720*/  FFMA R14, R26.reuse, R46, R14 ;  /* 0x0000002e1a0e7223 */ /* 0x040fe2000000000e */
[----:B------:R1:W-:Y:S01]  /*7730*/  STSM.16.M88.4 [R71], R8 ;  /* 0x0000000847007844 */ /* 0x0003e20000000200 */
[----:B------:R-:W-:Y:S01]  /*7740*/  FFMA R15, R26, R47, R19 ;  /* 0x0000002f1a0f7223 */ /* 0x000fe20000000013 */
[----:B------:R-:W-:Y:S05]  /*7750*/  IADD3 R70, PT, PT, R70, R71, RZ ;  /* 0x0000004746467210 */ /* 0x000fea0007ffe0ff */
        /* <DEDUP_REMOVED lines=10> */
[----:B------:R-:W-:Y:S02]  /*7800*/  ULEA UR5, UR44, UR43, 0xd ;  /* 0x0000002b2c057291 */ /* 0x000fe4000f8e68ff */
[----:B------:R-:W-:Y:S02]  /*7810*/  UIADD3 UR9, UPT, UPT, UR49, 0x20, URZ ;  /* 0x0000002031097890 */ /* 0x000fe4000fffe0ff */
[----:B------:R-:W-:Y:S01]  /*7820*/  UIADD3 UR8, UPT, UPT, UR5, 0x400, URZ ;  /* 0x0000040005087890 */ /* 0x000fe2000fffe0ff */
[----:B------:R-:W-:Y:S01]  /*7830*/  UMOV UR10, UR50 ;  /* 0x00000032000a7c82 */ /* 0x000fe20008000000 */
[----:B------:R-:W-:Y:S01]  /*7840*/  UMOV UR11, UR60 ;  /* 0x0000003c000b7c82 */ /* 0x000fe20008000000 */
[----:B--2---:R-:W-:Y:S04]  /*7850*/  UIADD3 UR4, UP0, UPT, UR6, 0x680, URZ ;  /* 0x0000068006047890 */ /* 0x004fe8000ff1e0ff */
[----:B------:R-:W-:Y:S09]  /*7860*/  UIADD3.X UR5, UPT, UPT, URZ, UR7, URZ, UP0, !UPT ;  /* 0x00000007ff057290 */ /* 0x000ff200087fe4ff */
[----:B------:R2:W-:Y:S02]  /*7870*/  UTMASTG.3D [UR8], [UR4] ;  /* 0x00000008040073b5 */ /* 0x0005e40008010000 */
[----:B--2---:R0:W-:Y:S02]  /*7880*/  UTMACMDFLUSH ;  /* 0x00000000000079b7 */ /* 0x0041e40000000000 */
.L_x_116:
[----:B------:R-:W-:Y:S05]  /*7890*/  BSYNC.RECONVERGENT B0 ;  /* 0x0000000000007941 */ /* 0x000fea0003800200 */
.L_x_115:
[----:B------:R-:W-:Y:S01]  /*78a0*/  UIADD3 UR4, UPT, UPT, UR44, 0x1, URZ ;  /* 0x000000012c047890 */ /* 0x000fe2000fffe0ff */
[----:B------:R-:W-:Y:S03]  /*78b0*/  BSSY.RECONVERGENT B0, `(.L_x_117) ;  /* 0x0000008000007945 */ /* 0x000fe60003800200 */
[----:B------:R-:W-:Y:S04]  /*78c0*/  UISETP.NE.AND UP0, UPT, UR4, 0x3, UPT ;  /* 0x000000030400788c */ /* 0x000fe8000bf05270 */
[----:B------:R-:W-:Y:S02]  /*78d0*/  UISETP.EQ.XOR UP1, UPT, UR46, 0x3, !UP0 ;  /* 0x000000032e00788c */ /* 0x000fe4000c722a70 */
[----:B------:R-:W-:Y:S02]  /*78e0*/  USEL UR45, UR4, URZ, UP0 ;  /* 0x000000ff042d7287 */ /* 0x000fe40008000000 */
[----:B------:R-:W-:Y:S04]  /*78f0*/  USEL UR5, URZ, 0x1, !UP1 ;  /* 0x00000001ff057887 */ /* 0x000fe8000c800000 */
[----:B------:R-:W-:Y:S01]  /*7900*/  ULOP3.LUT UR53, UR53, UR5, URZ, 0x3c, !UPT ;  /* 0x0000000535357292 */ /* 0x000fe2000f8e3cff */
[----:B------:R-:W-:Y:S11]  /*7910*/  @P0 BRA `(.L_x_118) ;  /* 0x0000000000040947 */ /* 0x000ff60003800000 */
[----:B------:R-:W-:Y:S04]  /*7920*/  DEPBAR.LE SB0, 0x1 ;  /* 0x000080400000791a */ /* 0x000fe80000000000 */
.L_x_118:
[----:B------:R-:W-:Y:S05]  /*7930*/  BSYNC.RECONVERGENT B0 ;  /* 0x0000000000007941 */ /* 0x000fea0003800200 */
.L_x_117:
[----:B------:R-:W-:Y:S01]  /*7940*/  BAR.SYNC.DEFER_BLOCKING 0x1, 0x80 ;  /* 0x0042000000007b1d */ /* 0x000fe20000010000 */
[----:B------:R-:W-:Y:S01]  /*7950*/  UISETP.NE.AND UP0, UPT, UR52, -0x2, UPT ;  /* 0xfffffffe3400788c */ /* 0x000fe2000bf05270 */
[----:B------:R-:W-:Y:S08]  /*7960*/  IADD3 R22, PT, PT, R22, 0x1, RZ ;  /* 0x0000000116167810 */ /* 0x000ff00007ffe0ff */
[----:B------:R-:W-:Y:S05]  /*7970*/  BRA.U !UP0, `(.L_x_119) ;  /* 0x0000000108287547 */ /* 0x000fea000b800000 */
[----:B------:R-:W-:Y:S01]  /*7980*/  ISETP.NE.AND P0, PT, R69, RZ, PT ;  /* 0x000000ff4500720c */ /* 0x000fe20003f05270 */
[----:B-1----:R-:W-:Y:S01]  /*7990*/  IMAD.U32 R2, RZ, RZ, UR47 ;  /* 0x0000002fff027e24 */ /* 0x002fe2000f8e00ff */
[----:B------:R-:W-:Y:S01]  /*79a0*/  UIADD3 UR4, UPT, UPT, UR47, 0x1, URZ ;  /* 0x000000012f047890 */ /* 0x000fe2000fffe0ff */
[----:B------:R-:W-:Y:S03]  /*79b0*/  IMAD.U32 R0, RZ, RZ, UR54 ;  /* 0x00000036ff007e24 */ /* 0x000fe6000f8e00ff */
[----:B------:R-:W-:Y:S04]  /*79c0*/  UISETP.NE.AND UP0, UPT, UR4, 0x3, UPT ;  /* 0x000000030400788c */ /* 0x000fe8000bf05270 */
[----:B------:R-:W-:Y:S03]  /*79d0*/  USEL UR47, UR4, URZ, UP0 ;  /* 0x000000ff042f7287 */ /* 0x000fe60008000000 */
[----:B------:R-:W-:Y:S05]  /*79e0*/  @P0 LEA R2, R2, UR43, 0x3 ;  /* 0x0000002b02020c11 */ /* 0x000fea000f8e18ff */
[----:B------:R-:W-:Y:S05]  /*79f0*/  @P0 VIADD R2, R2, 0x48 ;  /* 0x0000004802020836 */ /* 0x000fea0000000000 */
[----:B------:R-:W-:Y:S04]  /*7a00*/  @P0 PRMT R0, R0, 0x654, R2 ;  /* 0x0000065400000816 */ /* 0x000fe80000000002 */
[----:B------:R2:W-:Y:S03]  /*7a10*/  @P0 SYNCS.ARRIVE.TRANS64.RED.A1T0 RZ, [R0+URZ], RZ ;  /* 0x000000ff00ff09a7 */ /* 0x0005e600081004ff */
.L_x_119:
[----:B------:R-:W-:Y:S01]  /*7a20*/  R2UR UR6, R68 ;  /* 0x00000000440672ca */ /* 0x000fe200000e0000 */
[----:B------:R-:W-:Y:S01]  /*7a30*/  UIADD3 UR52, UPT, UPT, UR52, 0x2, URZ ;  /* 0x0000000234347890 */ /* 0x000fe2000fffe0ff */
[----:B------:R-:W-:Y:S02]  /*7a40*/  R2UR UR5, R54 ;  /* 0x00000000360572ca */ /* 0x000fe400000e0000 */
[----:B------:R-:W-:Y:S02]  /*7a50*/  R2UR UR4, R55 ;  /* 0x00000000370472ca */ /* 0x000fe400000e0000 */
[----:B------:R-:W-:Y:S02]  /*7a60*/  R2UR UR60, R66 ;  /* 0x00000000423c72ca */ /* 0x000fe400000e0000 */
[----:B------:R-:W-:Y:S02]  /*7a70*/  ISETP.NE.AND P0, PT, R58, 0x2, PT ;  /* 0x000000023a00780c */ /* 0x000fe40003f05270 */
[----:B------:R-:W-:Y:S02]  /*7a80*/  ISETP.NE.AND P1, PT, R22, 0x4, PT ;  /* 0x000000041600780c */ /* 0x000fe40003f25270 */
[----:B-1----:R-:W-:Y:S01]  /*7a90*/  SEL R2, RZ, 0x1, P0 ;  /* 0x00000001ff027807 */ /* 0x002fe20000000000 */
[----:B------:R-:W-:Y:S01]  /*7aa0*/  UISETP.NE.AND UP0, UPT, UR6, URZ, UPT ;  /* 0x000000ff0600728c */ /* 0x000fe2000bf05270 */
[----:B--2---:R-:W-:Y:S01]  /*7ab0*/  SEL R0, RZ, 0x1, P1 ;  /* 0x00000001ff007807 */ /* 0x004fe20000800000 */
[----:B------:R-:W-:Y:S01]  /*7ac0*/  UIADD3 UR27, UPT, UPT, UR36, UR5, URZ ;  /* 0x00000005241b7290 */ /* 0x000fe2000fffe0ff */
[----:B------:R-:W-:Y:S01]  /*7ad0*/  LOP3.LUT R59, R59, R2, RZ, 0x3c, !PT ;  /* 0x000000023b3b7212 */ /* 0x000fe200078e3cff */
[----:B------:R-:W-:Y:S01]  /*7ae0*/  UIADD3 UR25, UPT, UPT, UR37, UR4, URZ ;  /* 0x0000000425197290 */ /* 0x000fe2000fffe0ff */
[----:B------:R-:W-:Y:S02]  /*7af0*/  LOP3.LUT R60, R60, R0, RZ, 0x3c, !PT ;  /* 0x000000003c3c7212 */ /* 0x000fe400078e3cff */
[----:B------:R-:W-:Y:S02]  /*7b00*/  SEL R58, R58, RZ, P0 ;  /* 0x000000ff3a3a7207 */ /* 0x000fe40000000000 */
[----:B------:R-:W-:Y:S01]  /*7b10*/  SEL R22, R22, RZ, P1 ;  /* 0x000000ff16167207 */ /* 0x000fe20000800000 */
[----:B------:R-:W-:Y:S06]  /*7b20*/  BRA.U UP0, `(.L_x_120) ;  /* 0xffffffdd00a87547 */ /* 0x000fec000b83ffff */
[----:B------:R-:W-:-:S13]  /*7b30*/  R2UR UR4, R56 ;  /* 0x00000000380472ca */ /* 0x000fda00000e0000 */
[----:B------:R-:W-:-:S09]  /*7b40*/  UISETP.NE.AND UP0, UPT, UR4, URZ, UPT ;  /* 0x000000ff0400728c */ /* 0x000fd2000bf05270 */
[----:B------:R-:W-:Y:S05]  /*7b50*/  BRA.U !UP0, `(.L_x_121) ;  /* 0x0000000108487547 */ /* 0x000fea000b800000 */
[----:B------:R-:W1:Y:S02]  /*7b60*/  LDCU.64 UR4, c[0x0][0x890] ;  /* 0x00011200ff0477ac */ /* 0x000e640008000a00 */
[----:B-1----:R-:W-:-:S04]  /*7b70*/  UISETP.NE.U32.AND UP0, UPT, UR4, URZ, UPT ;  /* 0x000000ff0400728c */ /* 0x002fc8000bf05070 */
[----:B------:R-:W-:-:S09]  /*7b80*/  UISETP.NE.AND.EX UP0, UPT, UR5, URZ, UPT, UP0 ;  /* 0x000000ff0500728c */ /* 0x000fd2000bf05300 */
[----:B------:R-:W-:Y:S05]  /*7b90*/  BRA.U UP0, `(.L_x_122) ;  /* 0x00000001000c7547 */ /* 0x000fea000b800000 */
[----:B------:R-:W-:-:S13]  /*7ba0*/  FSETP.NEU.AND P0, PT, R26, RZ, PT ;  /* 0x000000ff1a00720b */ /* 0x000fda0003f0d000 */
[----:B------:R-:W-:Y:S05]  /*7bb0*/  @!P0 EXIT ;  /* 0x000000000000894d */ /* 0x000fea0003800000 */
[----:B------:R-:W-:Y:S05]  /*7bc0*/  BRA `(.L_x_121) ;  /* 0x00000000002c7947 */ /* 0x000fea0003800000 */
.L_x_122:
[----:B------:R-:W-:Y:S01]  /*7bd0*/  ISETP.NE.AND P0, PT, R57, RZ, PT ;  /* 0x000000ff3900720c */ /* 0x000fe20003f05270 */
[----:B------:R-:W-:-:S12]  /*7be0*/  BSSY.RECONVERGENT B0, `(.L_x_121) ;  /* 0x0000009000007945 */ /* 0x000fd80003800200 */
[----:B------:R-:W-:Y:S05]  /*7bf0*/  @P0 BRA `(.L_x_123) ;  /* 0x0000000000140947 */ /* 0x000fea0003800000 */
[----:B------:R-:W1:Y:S02]  /*7c00*/  LDCU.64 UR4, c[0x0][0x888] ;  /* 0x00011100ff0477ac */ /* 0x000e640008000a00 */
[----:B-1----:R-:W-:-:S04]  /*7c10*/  ISETP.NE.U32.AND P0, PT, RZ, UR4, PT ;  /* 0x00000004ff007c0c */ /* 0x002fc8000bf05070 */
[----:B------:R-:W-:-:S13]  /*7c20*/  ISETP.NE.AND.EX P0, PT, RZ, UR5, PT, P0 ;  /* 0x00000005ff007c0c */ /* 0x000fda000bf05300 */
[----:B------:R-:W-:Y:S05]  /*7c30*/  @!P0 EXIT ;  /* 0x000000000000894d */ /* 0x000fea0003800000 */
[----:B------:R-:W-:Y:S05]  /*7c40*/  BRA `(.L_x_124) ;  /* 0x0000000000087947 */ /* 0x000fea0003800000 */
.L_x_123:
[----:B------:R-:W-:-:S13]  /*7c50*/  FSETP.NEU.AND P0, PT, R26, RZ, PT ;  /* 0x000000ff1a00720b */ /* 0x000fda0003f0d000 */
[----:B------:R-:W-:Y:S05]  /*7c60*/  @!P0 EXIT ;  /* 0x000000000000894d */ /* 0x000fea0003800000 */
.L_x_124:
[----:B------:R-:W-:Y:S05]  /*7c70*/  BSYNC.RECONVERGENT B0 ;  /* 0x0000000000007941 */ /* 0x000fea0003800200 */
.L_x_121:
[----:B------:R-:W-:Y:S01]  /*7c80*/  ULEA UR4, UR47, UR43, 0x3 ;  /* 0x0000002b2f047291 */ /* 0x000fe2000f8e18ff */
[----:B------:R-:W-:-:S04]  /*7c90*/  DEPBAR.LE SB0, 0x0 ;  /* 0x000080000000791a */ /* 0x000fc80000000000 */
[----:B------:R-:W-:-:S04]  /*7ca0*/  UIADD3 UR4, UPT, UPT, UR4, 0x48, URZ ;  /* 0x0000004804047890 */ /* 0x000fc8000fffe0ff */
[----:B------:R-:W-:-:S09]  /*7cb0*/  UPRMT UR4, UR54, 0x654, UR4 ;  /* 0x0000065436047896 */ /* 0x000fd20008000004 */
[----:B------:R-:W-:Y:S01]  /*7cc0*/  SYNCS.ARRIVE.TRANS64.RED.A1T0 RZ, [UR4], RZ ;  /* 0x000000ffffff79a7 */ /* 0x000fe20008100404 */
[----:B------:R-:W-:Y:S05]  /*7cd0*/  EXIT ;  /* 0x000000000000794d */ /* 0x000fea0003800000 */
.L_x_24:
[----:B--2---:R2:W3:Y:S02]  /*7ce0*/  SYNCS.PHASECHK.TRANS64.TRYWAIT P0, [R0+URZ+0xe0], R2 ;  /* 0x0000e002000075a7 */ /* 0x0044e400080011ff */
[----:B---3--:R-:W-:Y:S05]  /*7cf0*/  @!P0 NANOSLEEP.SYNCS 0x989680 ;  /* 0x009896800000895d */ /* 0x008fea0003900000 */
[----:B------:R-:W3:Y:S02]  /*7d00*/  @!P0 SYNCS.PHASECHK.TRANS64 P0, [R0+URZ+0xe0], R2 ;  /* 0x0000e002000085a7 */ /* 0x000ee400080010ff */
[----:B---3--:R-:W-:Y:S05]  /*7d10*/  @!P0 BRA `(.L_x_24) ;  /* 0xfffffffc00f08947 */ /* 0x008fea000383ffff */
[----:B------:R-:W-:Y:S05]  /*7d20*/  BRA `(.L_x_125) ;  /* 0xffffff9800d87947 */ /* 0x000fea000383ffff */
.L_x_27:
[----:B-1----:R-:W-:-:S07]  /*7d30*/  MOV R0, UR57 ;  /* 0x0000003900007c02 */ /* 0x002fce0008000f00 */
.L_x_126:
[----:B-1----:R1:W2:Y:S02]  /*7d40*/  SYNCS.PHASECHK.TRANS64.TRYWAIT P0, [R0+URZ+0x18], R3 ;  /* 0x00001803000075a7 */ /* 0x0022a400080011ff */
[----:B--2---:R-:W-:Y:S05]  /*7d50*/  @!P0 NANOSLEEP.SYNCS 0x989680 ;  /* 0x009896800000895d */ /* 0x004fea0003900000 */
[----:B------:R-:W2:Y:S02]  /*7d60*/  @!P0 SYNCS.PHASECHK.TRANS64 P0, [R0+URZ+0x18], R3 ;  /* 0x00001803000085a7 */ /* 0x000ea400080010ff */
[----:B--2---:R-:W-:Y:S05]  /*7d70*/  @!P0 BRA `(.L_x_126) ;  /* 0xfffffffc00f08947 */ /* 0x004fea000383ffff */
[----:B------:R-:W-:Y:S05]  /*7d80*/  BRA `(.L_x_26) ;  /* 0xffffff9c00207947 */ /* 0x000fea000383ffff */
.L_x_36:
[----:B-1----:R-:W-:-:S07]  /*7d90*/  MOV R0, UR57 ;  /* 0x0000003900007c02 */ /* 0x002fce0008000f00 */
.L_x_127:
[----:B-1----:R1:W2:Y:S02]  /*7da0*/  SYNCS.PHASECHK.TRANS64.TRYWAIT P0, [R0+URZ+0x18], R3 ;  /* 0x00001803000075a7 */ /* 0x0022a400080011ff */
[----:B--2---:R-:W-:Y:S05]  /*7db0*/  @!P0 NANOSLEEP.SYNCS 0x989680 ;  /* 0x009896800000895d */ /* 0x004fea0003900000 */
[----:B------:R-:W2:Y:S02]  /*7dc0*/  @!P0 SYNCS.PHASECHK.TRANS64 P0, [R0+URZ+0x18], R3 ;  /* 0x00001803000085a7 */ /* 0x000ea400080010ff */
[----:B--2---:R-:W-:Y:S05]  /*7dd0*/  @!P0 BRA `(.L_x_127) ;  /* 0xfffffffc00f08947 */ /* 0x004fea000383ffff */
[----:B------:R-:W-:Y:S05]  /*7de0*/  BRA `(.L_x_35) ;  /* 0xffffffa0007c7947 */ /* 0x000fea000383ffff */
.L_x_43:
[----:B-1----:R1:W4:Y:S02]  /*7df0*/  SYNCS.PHASECHK.TRANS64.TRYWAIT P0, [R3+URZ+0x70], R0 ;  /* 0x00007000030075a7 */ /* 0x00232400080011ff */
[----:B----4-:R-:W-:Y:S05]  /*7e00*/  @!P0 NANOSLEEP.SYNCS 0x989680 ;  /* 0x009896800000895d */ /* 0x010fea0003900000 */
[----:B------:R-:W4:Y:S02]  /*7e10*/  @!P0 SYNCS.PHASECHK.TRANS64 P0, [R3+URZ+0x70], R0 ;  /* 0x00007000030085a7 */ /* 0x000f2400080010ff */
[----:B----4-:R-:W-:Y:S05]  /*7e20*/  @!P0 BRA `(.L_x_43) ;  /* 0xfffffffc00f08947 */ /* 0x010fea000383ffff */
[----:B------:R-:W-:Y:S05]  /*7e30*/  BRA `(.L_x_128) ;  /* 0xffffffa400b87947 */ /* 0x000fea000383ffff */
.L_x_47:
[----:B------:R-:W-:-:S07]  /*7e40*/  MOV R0, UR4 ;  /* 0x0000000400007c02 */ /* 0x000fce0008000f00 */
.L_x_129:
[----:B-1----:R1:W2:Y:S02]  /*7e50*/  SYNCS.PHASECHK.TRANS64.TRYWAIT P0, [R0+URZ], R2 ;  /* 0x00000002000075a7 */ /* 0x0022a400080011ff */
[----:B--2---:R-:W-:Y:S05]  /*7e60*/  @!P0 NANOSLEEP.SYNCS 0x989680 ;  /* 0x009896800000895d */ /* 0x004fea0003900000 */
[----:B------:R-:W2:Y:S02]  /*7e70*/  @!P0 SYNCS.PHASECHK.TRANS64 P0, [R0+URZ], R2 ;  /* 0x00000002000085a7 */ /* 0x000ea400080010ff */
[----:B--2---:R-:W-:Y:S05]  /*7e80*/  @!P0 BRA `(.L_x_129) ;  /* 0xfffffffc00f08947 */ /* 0x004fea000383ffff */
[----:B------:R-:W-:Y:S05]  /*7e90*/  BRA `(.L_x_130) ;  /* 0xffffffac00647947 */ /* 0x000fea000383ffff */
.L_x_48:
[----:B------:R-:W-:-:S07]  /*7ea0*/  MOV R0, UR5 ;  /* 0x0000000500007c02 */ /* 0x000fce0008000f00 */
.L_x_131:
[----:B-1----:R1:W2:Y:S02]  /*7eb0*/  SYNCS.PHASECHK.TRANS64.TRYWAIT P0, [R0+URZ], R2 ;  /* 0x00000002000075a7 */ /* 0x0022a400080011ff */
[----:B--2---:R-:W-:Y:S05]  /*7ec0*/  @!P0 NANOSLEEP.SYNCS 0x989680 ;  /* 0x009896800000895d */ /* 0x004fea0003900000 */
[----:B------:R-:W2:Y:S02]  /*7ed0*/  @!P0 SYNCS.PHASECHK.TRANS64 P0, [R0+URZ], R2 ;  /* 0x00000002000085a7 */ /* 0x000ea400080010ff */
[----:B--2---:R-:W-:Y:S05]  /*7ee0*/  @!P0 BRA `(.L_x_131) ;  /* 0xfffffffc00f08947 */ /* 0x004fea000383ffff */
[----:B------:R-:W-:Y:S05]  /*7ef0*/  BRA `(.L_x_132) ;  /* 0xffffffac00707947 */ /* 0x000fea000383ffff */
.L_x_51:
[----:B-1----:R1:W2:Y:S02]  /*7f00*/  SYNCS.PHASECHK.TRANS64.TRYWAIT P0, [R2+URZ+0xd0], R4 ;  /* 0x0000d004020075a7 */ /* 0x0022a400080011ff */
[----:B--2---:R-:W-:Y:S05]  /*7f10*/  @!P0 NANOSLEEP.SYNCS 0x989680 ;  /* 0x009896800000895d */ /* 0x004fea0003900000 */
[----:B------:R-:W2:Y:S02]  /*7f20*/  @!P0 SYNCS.PHASECHK.TRANS64 P0, [R2+URZ+0xd0], R4 ;  /* 0x0000d004020085a7 */ /* 0x000ea400080010ff */
[----:B--2---:R-:W-:Y:S05]  /*7f30*/  @!P0 BRA `(.L_x_51) ;  /* 0xfffffffc00f08947 */ /* 0x004fea000383ffff */
[----:B------:R-:W-:Y:S05]  /*7f40*/  BRA `(.L_x_133) ;  /* 0xffffffac00cc7947 */ /* 0x000fea000383ffff */
.L_x_52:
[----:B------:R-:W-:-:S07]  /*7f50*/  MOV R2, UR4 ;  /* 0x0000000400027c02 */ /* 0x000fce0008000f00 */
.L_x_134:
[----:B-1----:R1:W2:Y:S02]  /*7f60*/  SYNCS.PHASECHK.TRANS64.TRYWAIT P0, [R2+URZ+0x80], R5 ;  /* 0x00008005020075a7 */ /* 0x0022a400080011ff */
[----:B--2---:R-:W-:Y:S05]  /*7f70*/  @!P0 NANOSLEEP.SYNCS 0x989680 ;  /* 0x009896800000895d */ /* 0x004fea0003900000 */
[----:B------:R-:W2:Y:S02]  /*7f80*/  @!P0 SYNCS.PHASECHK.TRANS64 P0, [R2+URZ+0x80], R5 ;  /* 0x00008005020085a7 */ /* 0x000ea400080010ff */
[----:B--2---:R-:W-:Y:S05]  /*7f90*/  @!P0 BRA `(.L_x_134) ;  /* 0xfffffffc00f08947 */ /* 0x004fea000383ffff */
[----:B------:R-:W-:Y:S05]  /*7fa0*/  BRA `(.L_x_135) ;  /* 0xffffffac00dc7947 */ /* 0x000fea000383ffff */
.L_x_53:
[----:B-1----:R1:W2:Y:S02]  /*7fb0*/  SYNCS.PHASECHK.TRANS64.TRYWAIT P1, [R2+URZ+0x70], R4 ;  /* 0x00007004020075a7 */ /* 0x0022a400080211ff */
[----:B--2---:R-:W-:Y:S05]  /*7fc0*/  @!P1 NANOSLEEP.SYNCS 0x989680 ;  /* 0x009896800000995d */ /* 0x004fea0003900000 */
[----:B------:R-:W2:Y:S02]  /*7fd0*/  @!P1 SYNCS.PHASECHK.TRANS64 P1, [R2+URZ+0x70], R4 ;  /* 0x00007004020095a7 */ /* 0x000ea400080210ff */
[----:B--2---:R-:W-:Y:S05]  /*7fe0*/  @!P1 BRA `(.L_x_53) ;  /* 0xfffffffc00f09947 */ /* 0x004fea000383ffff */
[----:B------:R-:W-:Y:S05]  /*7ff0*/  BRA `(.L_x_136) ;  /* 0xffffffb0000c7947 */ /* 0x000fea000383ffff */
.L_x_56:
[----:B------:R-:W-:-:S07]  /*8000*/  MOV R0, UR4 ;  /* 0x0000000400007c02 */ /* 0x000fce0008000f00 */
.L_x_137:
[----:B-1----:R1:W2:Y:S02]  /*8010*/  SYNCS.PHASECHK.TRANS64.TRYWAIT P0, [R0+URZ+0x80], R2 ;  /* 0x00008002000075a7 */ /* 0x0022a400080011ff */
[----:B--2---:R-:W-:Y:S05]  /*8020*/  @!P0 NANOSLEEP.SYNCS 0x989680 ;  /* 0x009896800000895d */ /* 0x004fea0003900000 */
[----:B------:R-:W2:Y:S02]  /*8030*/  @!P0 SYNCS.PHASECHK.TRANS64 P0, [R0+URZ+0x80], R2 ;  /* 0x00008002000085a7 */ /* 0x000ea400080010ff */
[----:B--2---:R-:W-:Y:S05]  /*8040*/  @!P0 BRA `(.L_x_137) ;  /* 0xfffffffc00f08947 */ /* 0x004fea000383ffff */
[----:B------:R-:W-:Y:S05]  /*8050*/  BRA `(.L_x_55) ;  /* 0xffffffb000607947 */ /* 0x000fea000383ffff */
.L_x_63:
[----:B-1----:R1:W2:Y:S02]  /*8060*/  SYNCS.PHASECHK.TRANS64.TRYWAIT P1, [R0+URZ+0x70], R2 ;  /* 0x00007002000075a7 */ /* 0x0022a400080211ff */
[----:B--2---:R-:W-:Y:S05]  /*8070*/  @!P1 NANOSLEEP.SYNCS 0x989680 ;  /* 0x009896800000995d */ /* 0x004fea0003900000 */
[----:B------:R-:W2:Y:S02]  /*8080*/  @!P1 SYNCS.PHASECHK.TRANS64 P1, [R0+URZ+0x70], R2 ;  /* 0x00007002000095a7 */ /* 0x000ea400080210ff */
[----:B--2---:R-:W-:Y:S05]  /*8090*/  @!P1 BRA `(.L_x_63) ;  /* 0xfffffffc00f09947 */ /* 0x004fea000383ffff */
[----:B------:R-:W-:Y:S05]  /*80a0*/  BRA `(.L_x_138) ;  /* 0xffffffb400c87947 */ /* 0x000fea000383ffff */
.L_x_64:
[----:B------:R-:W-:-:S13]  /*80b0*/  R2UR UR4, R13 ;  /* 0x000000000d0472ca */ /* 0x000fda00000e0000 */
[----:B------:R-:W-:-:S07]  /*80c0*/  MOV R2, UR4 ;  /* 0x0000000400027c02 */ /* 0x000fce0008000f00 */
.L_x_139:
[----:B-1----:R1:W2:Y:S02]  /*80d0*/  SYNCS.PHASECHK.TRANS64.TRYWAIT P0, [R2+URZ+0xb0], R0 ;  /* 0x0000b000020075a7 */ /* 0x0022a400080011ff */
[----:B--2---:R-:W-:Y:S05]  /*80e0*/  @!P0 NANOSLEEP.SYNCS 0x989680 ;  /* 0x009896800000895d */ /* 0x004fea0003900000 */
[----:B------:R-:W2:Y:S02]  /*80f0*/  @!P0 SYNCS.PHASECHK.TRANS64 P0, [R2+URZ+0xb0], R0 ;  /* 0x0000b000020085a7 */ /* 0x000ea400080010ff */
[----:B--2---:R-:W-:Y:S05]  /*8100*/  @!P0 BRA `(.L_x_139) ;  /* 0xfffffffc00f08947 */ /* 0x004fea000383ffff */
[----:B------:R-:W-:Y:S05]  /*8110*/  BRA `(.L_x_140) ;  /* 0xffffffb8001c7947 */ /* 0x000fea000383ffff */
.L_x_67:
[----:B------:R-:W-:Y:S07]  /*8120*/  MOV R0, UR5 ;  /* 0x0000000500007c02 */ /* 0x000fee0008000f00 */
.L_x_141:
[----:B-1----:R1:W2:Y:S02]  /*8130*/  SYNCS.PHASECHK.TRANS64.TRYWAIT P0, [R0+URZ], R2 ;  /* 0x00000002000075a7 */ /* 0x0022a400080011ff */
[----:B--2---:R-:W-:Y:S05]  /*8140*/  @!P0 NANOSLEEP.SYNCS 0x989680 ;  /* 0x009896800000895d */ /* 0x004fea0003900000 */
[----:B------:R-:W2:Y:S02]  /*8150*/  @!P0 SYNCS.PHASECHK.TRANS64 P0, [R0+URZ], R2 ;  /* 0x00000002000085a7 */ /* 0x000ea400080010ff */
[----:B--2---:R-:W-:Y:S05]  /*8160*/  @!P0 BRA `(.L_x_141) ;  /* 0xfffffffc00f08947 */ /* 0x004fea000383ffff */
[----:B------:R-:W-:Y:S05]  /*8170*/  BRA `(.L_x_66) ;  /* 0xffffffb800387947 */ /* 0x000fea000383ffff */
.L_x_70:
[----:B------:R-:W-:-:S07]  /*8180*/  MOV R0, UR4 ;  /* 0x0000000400007c02 */ /* 0x000fce0008000f00 */
.L_x_142:
[----:B--2---:R2:W3:Y:S02]  /*8190*/  SYNCS.PHASECHK.TRANS64.TRYWAIT P0, [R0+URZ], R2 ;  /* 0x00000002000075a7 */ /* 0x0044e400080011ff */
[----:B---3--:R-:W-:Y:S05]  /*81a0*/  @!P0 NANOSLEEP.SYNCS 0x989680 ;  /* 0x009896800000895d */ /* 0x008fea0003900000 */
[----:B------:R-:W3:Y:S02]  /*81b0*/  @!P0 SYNCS.PHASECHK.TRANS64 P0, [R0+URZ], R2 ;  /* 0x00000002000085a7 */ /* 0x000ee400080010ff */
[----:B---3--:R-:W-:Y:S05]  /*81c0*/  @!P0 BRA `(.L_x_142) ;  /* 0xfffffffc00f08947 */ /* 0x008fea000383ffff */
[----:B------:R-:W-:Y:S05]  /*81d0*/  BRA `(.L_x_143) ;  /* 0xffffffc000447947 */ /* 0x000fea000383ffff */
.L_x_71:
[----:B------:R-:W-:-:S07]  /*81e0*/  MOV R0, UR5 ;  /* 0x0000000500007c02 */ /* 0x000fce0008000f00 */
.L_x_144:
[----:B-1----:R1:W2:Y:S02]  /*81f0*/  SYNCS.PHASECHK.TRANS64.TRYWAIT P0, [R0+URZ], R3 ;  /* 0x00000003000075a7 */ /* 0x0022a400080011ff */
[----:B--2---:R-:W-:Y:S05]  /*8200*/  @!P0 NANOSLEEP.SYNCS 0x989680 ;  /* 0x009896800000895d */ /* 0x004fea0003900000 */
[----:B------:R-:W2:Y:S02]  /*8210*/  @!P0 SYNCS.PHASECHK.TRANS64 P0, [R0+URZ], R3 ;  /* 0x00000003000085a7 */ /* 0x000ea400080010ff */
[----:B--2---:R-:W-:Y:S05]  /*8220*/  @!P0 BRA `(.L_x_144) ;  /* 0xfffffffc00f08947 */ /* 0x004fea000383ffff */
[----:B------:R-:W-:Y:S05]  /*8230*/  BRA `(.L_x_145) ;  /* 0xffffffc000507947 */ /* 0x000fea000383ffff */
.L_x_72:
[----:B------:R-:W-:-:S07]  /*8240*/  MOV R0, UR5 ;  /* 0x0000000500007c02 */ /* 0x000fce0008000f00 */
.L_x_146:
[----:B-1----:R1:W2:Y:S02]  /*8250*/  SYNCS.PHASECHK.TRANS64.TRYWAIT P0, [R0+URZ], R3 ;  /* 0x00000003000075a7 */ /* 0x0022a400080011ff */
[----:B--2---:R-:W-:Y:S05]  /*8260*/  @!P0 NANOSLEEP.SYNCS 0x989680 ;  /* 0x009896800000895d */ /* 0x004fea0003900000 */
[----:B------:R-:W2:Y:S02]  /*8270*/  @!P0 SYNCS.PHASECHK.TRANS64 P0, [R0+URZ], R3 ;  /* 0x00000003000085a7 */ /* 0x000ea400080010ff */
[----:B--2---:R-:W-:Y:S05]  /*8280*/  @!P0 BRA `(.L_x_146) ;  /* 0xfffffffc00f08947 */ /* 0x004fea000383ffff */
[----:B------:R-:W-:Y:S05]  /*8290*/  BRA `(.L_x_147) ;  /* 0xffffffc0005c7947 */ /* 0x000fea000383ffff */
.L_x_73:
[----:B-1----:R-:W-:-:S07]  /*82a0*/  MOV R0, UR4 ;  /* 0x0000000400007c02 */ /* 0x002fce0008000f00 */
.L_x_148:
[----:B-1----:R1:W2:Y:S02]  /*82b0*/  SYNCS.PHASECHK.TRANS64.TRYWAIT P0, [R0+URZ], R2 ;  /* 0x00000002000075a7 */ /* 0x0022a400080011ff */
[----:B--2---:R-:W-:Y:S05]  /*82c0*/  @!P0 NANOSLEEP.SYNCS 0x989680 ;  /* 0x009896800000895d */ /* 0x004fea0003900000 */
[----:B------:R-:W2:Y:S02]  /*82d0*/  @!P0 SYNCS.PHASECHK.TRANS64 P0, [R0+URZ], R2 ;  /* 0x00000002000085a7 */ /* 0x000ea400080010ff */
[----:B--2---:R-:W-:Y:S05]  /*82e0*/  @!P0 BRA `(.L_x_148) ;  /* 0xfffffffc00f08947 */ /* 0x004fea000383ffff */
[----:B------:R-:W-:Y:S05]  /*82f0*/  BRA `(.L_x_149) ;  /* 0xffffffc000687947 */ /* 0x000fea000383ffff */
.L_x_78:
[----:B---3--:R3:W1:Y:S02]  /*8300*/  SYNCS.PHASECHK.TRANS64.TRYWAIT P0, [R12+URZ+0x70], R0 ;  /* 0x000070000c0075a7 */ /* 0x00866400080011ff */
[----:B-1----:R-:W-:Y:S05]  /*8310*/  @!P0 NANOSLEEP.SYNCS 0x989680 ;  /* 0x009896800000895d */ /* 0x002fea0003900000 */
[----:B------:R-:W1:Y:S02]  /*8320*/  @!P0 SYNCS.PHASECHK.TRANS64 P0, [R12+URZ+0x70], R0 ;  /* 0x000070000c0085a7 */ /* 0x000e6400080010ff */
[----:B-1----:R-:W-:Y:S05]  /*8330*/  @!P0 BRA `(.L_x_78) ;  /* 0xfffffffc00f08947 */ /* 0x002fea000383ffff */
[----:B------:R-:W-:Y:S05]  /*8340*/  BRA `(.L_x_150) ;  /* 0xffffffc4007c7947 */ /* 0x000fea000383ffff */
.L_x_81:
[----:B-1----:R-:W-:Y:S07]  /*8350*/  MOV R0, UR24 ;  /* 0x0000001800007c02 */ /* 0x002fee0008000f00 */
.L_x_151:
[----:B-1----:R1:W2:Y:S02]  /*8360*/  SYNCS.PHASECHK.TRANS64.TRYWAIT P2, [R0+URZ+0x68], R6 ;  /* 0x00006806000075a7 */ /* 0x0022a400080411ff */
[----:B--2---:R-:W-:Y:S05]  /*8370*/  @!P2 NANOSLEEP.SYNCS 0x989680 ;  /* 0x009896800000a95d */ /* 0x004fea0003900000 */
[----:B------:R-:W2:Y:S02]  /*8380*/  @!P2 SYNCS.PHASECHK.TRANS64 P2, [R0+URZ+0x68], R6 ;  /* 0x000068060000a5a7 */ /* 0x000ea400080410ff */
[----:B--2---:R-:W-:Y:S05]  /*8390*/  @!P2 BRA `(.L_x_151) ;  /* 0xfffffffc00f0a947 */ /* 0x004fea000383ffff */
[----:B------:R-:W-:Y:S05]  /*83a0*/  BRA `(.L_x_80) ;  /* 0xffffffc800e07947 */ /* 0x000fea000383ffff */
.L_x_84:
[----:B------:R-:W-:Y:S07]  /*83b0*/  MOV R0, UR4 ;  /* 0x0000000400007c02 */ /* 0x000fee0008000f00 */
.L_x_152:
[----:B-1----:R1:W2:Y:S02]  /*83c0*/  SYNCS.PHASECHK.TRANS64.TRYWAIT P0, [R0+URZ+0x48], R9 ;  /* 0x00004809000075a7 */ /* 0x0022a400080011ff */
[----:B--2---:R-:W-:Y:S05]  /*83d0*/  @!P0 NANOSLEEP.SYNCS 0x989680 ;  /* 0x009896800000895d */ /* 0x004fea0003900000 */
[----:B------:R-:W2:Y:S02]  /*83e0*/  @!P0 SYNCS.PHASECHK.TRANS64 P0, [R0+URZ+0x48], R9 ;  /* 0x00004809000085a7 */ /* 0x000ea400080010ff */
[----:B--2---:R-:W-:Y:S05]  /*83f0*/  @!P0 BRA `(.L_x_152) ;  /* 0xfffffffc00f08947 */ /* 0x004fea000383ffff */
[----:B------:R-:W-:Y:S05]  /*8400*/  BRA `(.L_x_153) ;  /* 0xffffffcc00407947 */ /* 0x000fea000383ffff */
.L_x_85:
[----:B------:R-:W-:Y:S07]  /*8410*/  MOV R6, UR5 ;  /* 0x0000000500067c02 */ /* 0x000fee0008000f00 */
.L_x_154:
[----:B-1----:R1:W2:Y:S02]  /*8420*/  SYNCS.PHASECHK.TRANS64.TRYWAIT P0, [R6+URZ+0x48], R0 ;  /* 0x00004800060075a7 */ /* 0x0022a400080011ff */
[----:B--2---:R-:W-:Y:S05]  /*8430*/  @!P0 NANOSLEEP.SYNCS 0x989680 ;  /* 0x009896800000895d */ /* 0x004fea0003900000 */
[----:B------:R-:W2:Y:S02]  /*8440*/  @!P0 SYNCS.PHASECHK.TRANS64 P0, [R6+URZ+0x48], R0 ;  /* 0x00004800060085a7 */ /* 0x000ea400080010ff */
[----:B--2---:R-:W-:Y:S05]  /*8450*/  @!P0 BRA `(.L_x_154) ;  /* 0xfffffffc00f08947 */ /* 0x004fea000383ffff */
[----:B------:R-:W-:Y:S05]  /*8460*/  BRA `(.L_x_155) ;  /* 0xffffffcc009c7947 */ /* 0x000fea000383ffff */
.L_x_87:
[----:B------:R-:W-:-:S07]  /*8470*/  MOV R0, UR4 ;  /* 0x0000000400007c02 */ /* 0x000fce0008000f00 */
.L_x_156:
[----:B-1----:R1:W2:Y:S02]  /*8480*/  SYNCS.PHASECHK.TRANS64.TRYWAIT P0, [R0+URZ], R2 ;  /* 0x00000002000075a7 */ /* 0x0022a400080011ff */
[----:B--2---:R-:W-:Y:S05]  /*8490*/  @!P0 NANOSLEEP.SYNCS 0x989680 ;  /* 0x009896800000895d */ /* 0x004fea0003900000 */
[----:B------:R-:W2:Y:S02]  /*84a0*/  @!P0 SYNCS.PHASECHK.TRANS64 P0, [R0+URZ], R2 ;  /* 0x00000002000085a7 */ /* 0x000ea400080010ff */
[----:B--2---:R-:W-:Y:S05]  /*84b0*/  @!P0 BRA `(.L_x_156) ;  /* 0xfffffffc00f08947 */ /* 0x004fea000383ffff */
[----:B------:R-:W-:Y:S05]  /*84c0*/  BRA `(.L_x_157) ;  /* 0xffffffd0002c7947 */ /* 0x000fea000383ffff */
.L_x_88:
[----:B------:R-:W-:-:S07]  /*84d0*/  MOV R0, UR5 ;  /* 0x0000000500007c02 */ /* 0x000fce0008000f00 */
.L_x_158:
[----:B-1----:R1:W2:Y:S02]  /*84e0*/  SYNCS.PHASECHK.TRANS64.TRYWAIT P0, [R0+URZ], R2 ;  /* 0x00000002000075a7 */ /* 0x0022a400080011ff */
[----:B--2---:R-:W-:Y:S05]  /*84f0*/  @!P0 NANOSLEEP.SYNCS 0x989680 ;  /* 0x009896800000895d */ /* 0x004fea0003900000 */
[----:B------:R-:W2:Y:S02]  /*8500*/  @!P0 SYNCS.PHASECHK.TRANS64 P0, [R0+URZ], R2 ;  /* 0x00000002000085a7 */ /* 0x000ea400080010ff */
[----:B--2---:R-:W-:Y:S05]  /*8510*/  @!P0 BRA `(.L_x_158) ;  /* 0xfffffffc00f08947 */ /* 0x004fea000383ffff */
[----:B------:R-:W-:Y:S05]  /*8520*/  BRA `(.L_x_159) ;  /* 0xffffffd000387947 */ /* 0x000fea000383ffff */
.L_x_90:
[----:B-1----:R1:W2:Y:S02]  /*8530*/  SYNCS.PHASECHK.TRANS64.TRYWAIT P0, [R0+URZ+0x70], R2 ;  /* 0x00007002000075a7 */ /* 0x0022a400080011ff */
[----:B--2---:R-:W-:Y:S05]  /*8540*/  @!P0 NANOSLEEP.SYNCS 0x989680 ;  /* 0x009896800000895d */ /* 0x004fea0003900000 */
[----:B------:R-:W2:Y:S02]  /*8550*/  @!P0 SYNCS.PHASECHK.TRANS64 P0, [R0+URZ+0x70], R2 ;  /* 0x00007002000085a7 */ /* 0x000ea400080010ff */
[----:B--2---:R-:W-:Y:S05]  /*8560*/  @!P0 BRA `(.L_x_90) ;  /* 0xfffffffc00f08947 */ /* 0x004fea000383ffff */
[----:B------:R-:W-:Y:S05]  /*8570*/  BRA `(.L_x_160) ;  /* 0xffffffd400287947 */ /* 0x000fea000383ffff */
.L_x_100:
[----:B-1----:R1:W3:Y:S02]  /*8580*/  SYNCS.PHASECHK.TRANS64.TRYWAIT P1, [R2+URZ+0x30], R0 ;  /* 0x00003000020075a7 */ /* 0x0022e400080211ff */
[----:B---3--:R-:W-:Y:S05]  /*8590*/  @!P1 NANOSLEEP.SYNCS 0x989680 ;  /* 0x009896800000995d */ /* 0x008fea0003900000 */
[----:B------:R-:W3:Y:S02]  /*85a0*/  @!P1 SYNCS.PHASECHK.TRANS64 P1, [R2+URZ+0x30], R0 ;  /* 0x00003000020095a7 */ /* 0x000ee400080210ff */
[----:B---3--:R-:W-:Y:S05]  /*85b0*/  @!P1 BRA `(.L_x_100) ;  /* 0xfffffffc00f09947 */ /* 0x008fea000383ffff */
[----:B------:R-:W-:Y:S05]  /*85c0*/  BRA `(.L_x_99) ;  /* 0xffffffe000a87947 */ /* 0x000fea000383ffff */
.L_x_102:
[----:B--2---:R2:W3:Y:S02]  /*85d0*/  SYNCS.PHASECHK.TRANS64.TRYWAIT P0, [R72+URZ+0x90], R3 ;  /* 0x00009003480075a7 */ /* 0x0044e400080011ff */
[----:B---3--:R-:W-:Y:S05]  /*85e0*/  @!P0 NANOSLEEP.SYNCS 0x989680 ;  /* 0x009896800000895d */ /* 0x008fea0003900000 */
[----:B------:R-:W3:Y:S02]  /*85f0*/  @!P0 SYNCS.PHASECHK.TRANS64 P0, [R72+URZ+0x90], R3 ;  /* 0x00009003480085a7 */ /* 0x000ee400080010ff */
[----:B---3--:R-:W-:Y:S05]  /*8600*/  @!P0 BRA `(.L_x_102) ;  /* 0xfffffffc00f08947 */ /* 0x008fea000383ffff */
[----:B------:R-:W-:Y:S05]  /*8610*/  BRA `(.L_x_101) ;  /* 0xffffffe400207947 */ /* 0x000fea000383ffff */
.L_x_113:
[----:B-1----:R1:W2:Y:S02]  /*8620*/  SYNCS.PHASECHK.TRANS64.TRYWAIT P0, [R2+URZ+0x30], R73 ;  /* 0x00003049020075a7 */ /* 0x0022a400080011ff */
[----:B--2---:R-:W-:Y:S05]  /*8630*/  @!P0 NANOSLEEP.SYNCS 0x989680 ;  /* 0x009896800000895d */ /* 0x004fea0003900000 */
[----:B------:R-:W2:Y:S02]  /*8640*/  @!P0 SYNCS.PHASECHK.TRANS64 P0, [R2+URZ+0x30], R73 ;  /* 0x00003049020085a7 */ /* 0x000ea400080010ff */
[----:B--2---:R-:W-:Y:S05]  /*8650*/  @!P0 BRA `(.L_x_113) ;  /* 0xfffffffc00f08947 */ /* 0x004fea000383ffff */
[----:B------:R-:W-:Y:S05]  /*8660*/  BRA `(.L_x_112) ;  /* 0xffffffe800ec7947 */ /* 0x000fea000383ffff */
        .weak           $__internal_0_$__cuda_sm10x_tcgen05_guardrail_trap_col_being_dealloced_not_returned_by_alloc
        .type           $__internal_0_$__cuda_sm10x_tcgen05_guardrail_trap_col_being_dealloced_not_returned_by_alloc,@function
        .size           $__internal_0_$__cuda_sm10x_tcgen05_guardrail_trap_col_being_dealloced_not_returned_by_alloc,($__internal_1_$__cuda_sm10x_tcgen05_guardrail_trap_phase_invalid_during_alloc - $__internal_0_$__cuda_sm10x_tcgen05_guardrail_trap_col_being_dealloced_not_returned_by_alloc)
$__internal_0_$__cuda_sm10x_tcgen05_guardrail_trap_col_being_dealloced_not_returned_by_alloc:
[----:B------:R-:W-:Y:S05]  /*8670*/  BPT.TRAP 0x1 ;  /* 0x000000040000795c */ /* 0x000fea0000300000 */
[----:B------:R-:W-:-:S04]  /*8680*/  HFMA2 R3, -RZ, RZ, 0, 0 ;  /* 0x00000000ff037431 */ /* 0x000fc800000001ff */
[----:B------:R-:W-:Y:S05]  /*8690*/  RET.REL.NODEC R2 `(_ZN7cutlass13device_kernelINS_4gemm6kernel13GemmUniversalIN4cute5tupleIJiiiiEEENS1_10collective13CollectiveMmaINS1_35MainloopSm100TmaUmmaWarpSpecializedILi3ELi2ELi4ENS5_IJNS4_1CILi1EEENSA_ILi2EEESB_EEEEENS5_IJNSA_ILi64EEESF_NSA_ILi128EEEEEEfNS5_IJlSB_lEEEfSI_NS4_8TiledMMAINS4_8MMA_AtomIJNS4_17SM100_MMA_TF32_SSINS_10tfloat32_tESM_fLi64ELi64ELNS4_4UMMA5MajorE0ELSO_0ELNSN_7ScaleInE0ELSP_0EEEEEENS4_6LayoutINS5_IJSB_SB_SB_EEENS5_IJNSA_ILi0EEESU_SU_EEEEENS5_IJNS4_10UnderscoreESX_SX_EEEEENS4_23SM90_TMA_LOAD_MULTICASTENS4_14ComposedLayoutINS4_7SwizzleILi3ELi4ELi3EEENS4_18smem_ptr_flag_bitsILi32EEENSS_INS5_IJNSA_ILi8EEENSA_ILi32EEEEEENS5_IJS17_SB_EEEEEEEvNS4_8identityENS4_13SM90_TMA_LOADES1B_vS1C_EENS_8epilogue10collective18CollectiveEpilogueINS1F_23Sm100TmaWarpSpecializedILi3ELi2ELi16ELb1ELb0EEEJSH_NS5_IJNSS_ISF_SB_EENSS_IS17_SB_EEEEEfSI_fSI_NS1F_6fusion15FusionCallbacksIS1J_NS1N_17LinearCombinationIffffLNS_15FloatRoundStyleE2EEESH_S1M_JEEENS4_5SM1004TMEM4LOAD26SM100_TMEM_LOAD_16dp128b8xES1D_S1B_NS4_17SM75_U32x4_LDSM_NENS4_14SM90_TMA_STOREES1B_NS4_17SM90_U32x4_STSM_NENS4_39AutoVectorizingCopyWithAssumedAlignmentILi128EEEEEEvvEEEEvNT_6ParamsE) ;  /* 0xffffff7802587950 */ /* 0x000fea0003c3ffff */
        .weak           $__internal_1_$__cuda_sm10x_tcgen05_guardrail_trap_phase_invalid_during_alloc
        .type           $__internal_1_$__cuda_sm10x_tcgen05_guardrail_trap_phase_invalid_during_alloc,@function
        .size           $__internal_1_$__cuda_sm10x_tcgen05_guardrail_trap_phase_invalid_during_alloc,($__internal_2_$__cuda_sm10x_tcgen05_guardrail_trap_unallocated_columns_being_dealloced - $__internal_1_$__cuda_sm10x_tcgen05_guardrail_trap_phase_invalid_during_alloc)
$__internal_1_$__cuda_sm10x_tcgen05_guardrail_trap_phase_invalid_during_alloc:
[----:B------:R-:W-:Y:S05]  /*86a0*/  BPT.TRAP 0x1 ;  /* 0x000000040000795c */ /* 0x000fea0000300000 */
[----:B------:R-:W-:-:S04]  /*86b0*/  MOV R5, 0x0 ;  /* 0x0000000000057802 */ /* 0x000fc80000000f00 */
[----:B------:R-:W-:Y:S05]  /*86c0*/  RET.REL.NODEC R4 `(_ZN7cutlass13device_kernelINS_4gemm6kernel13GemmUniversalIN4cute5tupleIJiiiiEEENS1_10collective13CollectiveMmaINS1_35MainloopSm100TmaUmmaWarpSpecializedILi3ELi2ELi4ENS5_IJNS4_1CILi1EEENSA_ILi2EEESB_EEEEENS5_IJNSA_ILi64EEESF_NSA_ILi128EEEEEEfNS5_IJlSB_lEEEfSI_NS4_8TiledMMAINS4_8MMA_AtomIJNS4_17SM100_MMA_TF32_SSINS_10tfloat32_tESM_fLi64ELi64ELNS4_4UMMA5MajorE0ELSO_0ELNSN_7ScaleInE0ELSP_0EEEEEENS4_6LayoutINS5_IJSB_SB_SB_EEENS5_IJNSA_ILi0EEESU_SU_EEEEENS5_IJNS4_10UnderscoreESX_SX_EEEEENS4_23SM90_TMA_LOAD_MULTICASTENS4_14ComposedLayoutINS4_7SwizzleILi3ELi4ELi3EEENS4_18smem_ptr_flag_bitsILi32EEENSS_INS5_IJNSA_ILi8EEENSA_ILi32EEEEEENS5_IJS17_SB_EEEEEEEvNS4_8identityENS4_13SM90_TMA_LOADES1B_vS1C_EENS_8epilogue10collective18CollectiveEpilogueINS1F_23Sm100TmaWarpSpecializedILi3ELi2ELi16ELb1ELb0EEEJSH_NS5_IJNSS_ISF_SB_EENSS_IS17_SB_EEEEEfSI_fSI_NS1F_6fusion15FusionCallbacksIS1J_NS1N_17LinearCombinationIffffLNS_15FloatRoundStyleE2EEESH_S1M_JEEENS4_5SM1004TMEM4LOAD26SM100_TMEM_LOAD_16dp128b8xES1D_S1B_NS4_17SM75_U32x4_LDSM_NENS4_14SM90_TMA_STOREES1B_NS4_17SM90_U32x4_STSM_NENS4_39AutoVectorizingCopyWithAssumedAlignmentILi128EEEEEEvvEEEEvNT_6ParamsE) ;  /* 0xffffff78044c7950 */ /* 0x000fea0003c3ffff */
        .weak           $__internal_2_$__cuda_sm10x_tcgen05_guardrail_trap_unallocated_columns_being_dealloced
        .type           $__internal_2_$__cuda_sm10x_tcgen05_guardrail_trap_unallocated_columns_being_dealloced,@function
        .size           $__internal_2_$__cuda_sm10x_tcgen05_guardrail_trap_unallocated_columns_being_dealloced,(.L_x_162 - $__internal_2_$__cuda_sm10x_tcgen05_guardrail_trap_unallocated_columns_being_dealloced)
$__internal_2_$__cuda_sm10x_tcgen05_guardrail_trap_unallocated_columns_being_dealloced:
[----:B------:R-:W-:Y:S05]  /*86d0*/  BPT.TRAP 0x1 ;  /* 0x000000040000795c */ /* 0x000fea0000300000 */
[----:B------:R-:W-:-:S04]  /*86e0*/  HFMA2 R3, -RZ, RZ, 0, 0 ;  /* 0x00000000ff037431 */ /* 0x000fc800000001ff */
[----:B------:R-:W-:Y:S05]  /*86f0*/  RET.REL.NODEC R2 `(_ZN7cutlass13device_kernelINS_4gemm6kernel13GemmUniversalIN4cute5tupleIJiiiiEEENS1_10collective13CollectiveMmaINS1_35MainloopSm100TmaUmmaWarpSpecializedILi3ELi2ELi4ENS5_IJNS4_1CILi1EEENSA_ILi2EEESB_EEEEENS5_IJNSA_ILi64EEESF_NSA_ILi128EEEEEEfNS5_IJlSB_lEEEfSI_NS4_8TiledMMAINS4_8MMA_AtomIJNS4_17SM100_MMA_TF32_SSINS_10tfloat32_tESM_fLi64ELi64ELNS4_4UMMA5MajorE0ELSO_0ELNSN_7ScaleInE0ELSP_0EEEEEENS4_6LayoutINS5_IJSB_SB_SB_EEENS5_IJNSA_ILi0EEESU_SU_EEEEENS5_IJNS4_10UnderscoreESX_SX_EEEEENS4_23SM90_TMA_LOAD_MULTICASTENS4_14ComposedLayoutINS4_7SwizzleILi3ELi4ELi3EEENS4_18smem_ptr_flag_bitsILi32EEENSS_INS5_IJNSA_ILi8EEENSA_ILi32EEEEEENS5_IJS17_SB_EEEEEEEvNS4_8identityENS4_13SM90_TMA_LOADES1B_vS1C_EENS_8epilogue10collective18CollectiveEpilogueINS1F_23Sm100TmaWarpSpecializedILi3ELi2ELi16ELb1ELb0EEEJSH_NS5_IJNSS_ISF_SB_EENSS_IS17_SB_EEEEEfSI_fSI_NS1F_6fusion15FusionCallbacksIS1J_NS1N_17LinearCombinationIffffLNS_15FloatRoundStyleE2EEESH_S1M_JEEENS4_5SM1004TMEM4LOAD26SM100_TMEM_LOAD_16dp128b8xES1D_S1B_NS4_17SM75_U32x4_LDSM_NENS4_14SM90_TMA_STOREES1B_NS4_17SM90_U32x4_STSM_NENS4_39AutoVectorizingCopyWithAssumedAlignmentILi128EEEEEEvvEEEEvNT_6ParamsE) ;  /* 0xffffff7802407950 */ /* 0x000fea0003c3ffff */
.L_x_161:
[----:B------:R-:W-:-:S00]  /*8700*/  BRA `(.L_x_161) ;  /* 0xfffffffc00fc7947 */ /* 0x000fc0000383ffff */
[----:B------:R-:W-:-:S00]  /*8710*/  NOP ;  /* 0x0000000000007918 */ /* 0x000fc00000000000 */
        /* <DEDUP_REMOVED lines=14> */
.L_x_162:


//--------------------- .nv.global.init           --------------------------
	.section	.nv.global.init,"aw",@progbits
.nv.global.init:
	.type		$str$27,@object
	.size		$str$27,($str$28 - $str$27)
$str$27:
        /*0000*/ 	.byte	0x28, 0x61, 0x64, 0x64, 0x72, 0x65, 0x73, 0x73, 0x20, 0x26, 0x20, 0x6d, 0x61, 0x73, 0x6b, 0x29
        /*0010*/ 	.byte	0x20, 0x3d, 0x3d, 0x20, 0x30, 0x00
	.type		$str$28,@object
	.size		$str$28,($str$26 - $str$28)
$str$28:
        /*0016*/ 	.byte	0x2f, 0x74, 0x6d, 0x70, 0x2f, 0x63, 0x75, 0x74, 0x6c, 0x61, 0x73, 0x73, 0x5f, 0x73, 0x77, 0x65
        /*0026*/ 	.byte	0x65, 0x70, 0x5f, 0x73, 0x72, 0x63, 0x2f, 0x69, 0x6e, 0x63, 0x6c, 0x75, 0x64, 0x65, 0x2f, 0x63
        /*0036*/ 	.byte	0x75, 0x74, 0x65, 0x2f, 0x70, 0x6f, 0x69, 0x6e, 0x74, 0x65, 0x72, 0x5f, 0x66, 0x6c, 0x61, 0x67
        /*0046*/ 	.byte	0x67, 0x65, 0x64, 0x2e, 0x68, 0x70, 0x70, 0x00
	.type		$str$26,@object
	.size		$str$26,($str$25 - $str$26)
$str$26:
        /*004e*/ 	.byte	0x2f, 0x74, 0x6d, 0x70, 0x2f, 0x63, 0x75, 0x74, 0x6c, 0x61, 0x73, 0x73, 0x5f, 0x73, 0x77, 0x65
        /*005e*/ 	.byte	0x65, 0x70, 0x5f, 0x73, 0x72, 0x63, 0x2f, 0x69, 0x6e, 0x63, 0x6c, 0x75, 0x64, 0x65, 0x2f, 0x63
        /*006e*/ 	.byte	0x75, 0x74, 0x65, 0x2f, 0x61, 0x74, 0x6f, 0x6d, 0x2f, 0x63, 0x6f, 0x70, 0x79, 0x5f, 0x74, 0x72
        /*007e*/ 	.byte	0x61, 0x69, 0x74, 0x73, 0x5f, 0x73, 0x6d, 0x31, 0x30, 0x30, 0x2e, 0x68, 0x70, 0x70, 0x00
	.type		$str$25,@object
	.size		$str$25,(__unnamed_1 - $str$25)
$str$25:
        /*008d*/ 	.byte	0x28, 0x28, 0x75, 0x69, 0x6e, 0x74, 0x33, 0x32, 0x5f, 0x74, 0x28, 0x74, 0x68, 0x72, 0x65, 0x61
        /*009d*/ 	.byte	0x64, 0x49, 0x64, 0x78, 0x2e, 0x78, 0x29, 0x20, 0x2f, 0x20, 0x33, 0x32, 0x29, 0x20, 0x25, 0x20
        /*00ad*/ 	.byte	0x34, 0x29, 0x20, 0x3d, 0x3d, 0x20, 0x28, 0x28, 0x28, 0x74, 0x6d, 0x65, 0x6d, 0x5f, 0x61, 0x64
        /*00bd*/ 	.byte	0x64, 0x72, 0x20, 0x3e, 0x3e, 0x20, 0x31, 0x36, 0x29, 0x20, 0x2f, 0x20, 0x33, 0x32, 0x29, 0x20
        /*00cd*/ 	.byte	0x25, 0x20, 0x34, 0x29, 0x00
	.type		__unnamed_1,@object
	.size		__unnamed_1,(__unnamed_2 - __unnamed_1)
__unnamed_1:
        /*00d2*/ 	.byte	0x61, 0x75, 0x74, 0x6f, 0x20, 0x63, 0x75, 0x74, 0x65, 0x3a, 0x3a, 0x61, 0x73, 0x5f, 0x70, 0x6f
        /* <DEDUP_REMOVED lines=23> */
        /*0252*/ 	.byte	0x3c, 0x32, 0x30, 0x34, 0x38, 0x3e, 0x3e, 0x3e, 0x3e, 0x5d, 0x00
	.type		__unnamed_2,@object
	.size		__unnamed_2,(.L_2 - __unnamed_2)
__unnamed_2:
        /* <DEDUP_REMOVED lines=45> */
        /*052d*/ 	.byte	0x3e, 0x3e, 0x3e, 0x5d, 0x00
.L_2:


//--------------------- .nv.shared._ZN7cutlass13device_kernelINS_4gemm6kernel13GemmUniversalIN4cute5tupleIJiiiiEEENS1_10collective13CollectiveMmaINS1_35MainloopSm100TmaUmmaWarpSpecializedILi3ELi2ELi4ENS5_IJNS4_1CILi1EEENSA_ILi2EEESB_EEEEENS5_IJNSA_ILi64EEESF_NSA_ILi128EEEEEEfNS5_IJlSB_lEEEfSI_NS4_8TiledMMAINS4_8MMA_AtomIJNS4_17SM100_MMA_TF32_SSINS_10tfloat32_tESM_fLi64ELi64ELNS4_4UMMA5MajorE0ELSO_0ELNSN_7ScaleInE0ELSP_0EEEEEENS4_6LayoutINS5_IJSB_SB_SB_EEENS5_IJNSA_ILi0EEESU_SU_EEEEENS5_IJNS4_10UnderscoreESX_SX_EEEEENS4_23SM90_TMA_LOAD_MULTICASTENS4_14ComposedLayoutINS4_7SwizzleILi3ELi4ELi3EEENS4_18smem_ptr_flag_bitsILi32EEENSS_INS5_IJNSA_ILi8EEENSA_ILi32EEEEEENS5_IJS17_SB_EEEEEEEvNS4_8identityENS4_13SM90_TMA_LOADES1B_vS1C_EENS_8epilogue10collective18CollectiveEpilogueINS1F_23Sm100TmaWarpSpecializedILi3ELi2ELi16ELb1ELb0EEEJSH_NS5_IJNSS_ISF_SB_EENSS_IS17_SB_EEEEEfSI_fSI_NS1F_6fusion15FusionCallbacksIS1J_NS1N_17LinearCombinationIffffLNS_15FloatRoundStyleE2EEESH_S1M_JEEENS4_5SM1004TMEM4LOAD26SM100_TMEM_LOAD_16dp128b8xES1D_S1B_NS4_17SM75_U32x4_LDSM_NENS4_14SM90_TMA_STOREES1B_NS4_17SM90_U32x4_STSM_NENS4_39AutoVectorizingCopyWithAssumedAlignmentILi128EEEEEEvvEEEEvNT_6ParamsE --------------------------
	.section	.nv.shared._ZN7cutlass13device_kernelINS_4gemm6kernel13GemmUniversalIN4cute5tupleIJiiiiEEENS1_10collective13CollectiveMmaINS1_35MainloopSm100TmaUmmaWarpSpecializedILi3ELi2ELi4ENS5_IJNS4_1CILi1EEENSA_ILi2EEESB_EEEEENS5_IJNSA_ILi64EEESF_NSA_ILi128EEEEEEfNS5_IJlSB_lEEEfSI_NS4_8TiledMMAINS4_8MMA_AtomIJNS4_17SM100_MMA_TF32_SSINS_10tfloat32_tESM_fLi64ELi64ELNS4_4UMMA5MajorE0ELSO_0ELNSN_7ScaleInE0ELSP_0EEEEEENS4_6LayoutINS5_IJSB_SB_SB_EEENS5_IJNSA_ILi0EEESU_SU_EEEEENS5_IJNS4_10UnderscoreESX_SX_EEEEENS4_23SM90_TMA_LOAD_MULTICASTENS4_14ComposedLayoutINS4_7SwizzleILi3ELi4ELi3EEENS4_18smem_ptr_flag_bitsILi32EEENSS_INS5_IJNSA_ILi8EEENSA_ILi32EEEEEENS5_IJS17_SB_EEEEEEEvNS4_8identityENS4_13SM90_TMA_LOADES1B_vS1C_EENS_8epilogue10collective18CollectiveEpilogueINS1F_23Sm100TmaWarpSpecializedILi3ELi2ELi16ELb1ELb0EEEJSH_NS5_IJNSS_ISF_SB_EENSS_IS17_SB_EEEEEfSI_fSI_NS1F_6fusion15FusionCallbacksIS1J_NS1N_17LinearCombinationIffffLNS_15FloatRoundStyleE2EEESH_S1M_JEEENS4_5SM1004TMEM4LOAD26SM100_TMEM_LOAD_16dp128b8xES1D_S1B_NS4_17SM75_U32x4_LDSM_NENS4_14SM90_TMA_STOREES1B_NS4_17SM90_U32x4_STSM_NENS4_39AutoVectorizingCopyWithAssumedAlignmentILi128EEEEEEvvEEEEvNT_6ParamsE,"aw",@nobits
	.sectionflags	@""
	.align	16
	.zero		1024


//--------------------- .nv.shared.reserved.0     --------------------------
	.section	.nv.shared.reserved.0,"aw",@nobits
	.weak		__nv_reservedSMEM_offset_0_alias
	.size		__nv_reservedSMEM_offset_0_alias, 0, 64
	.other		__nv_reservedSMEM_offset_0_alias,@"STO_CUDA_RESERVED_SHARED STV_DEFAULT"
__nv_reservedSMEM_offset_0_alias:
	.zero		0
.nv.shared.reserved.0:
	.zero		64
	.weak		__nv_reservedSMEM_tcgen05_partition
	.type		__nv_reservedSMEM_tcgen05_partition,@object
	.size		__nv_reservedSMEM_tcgen05_partition,(.L_0 - __nv_reservedSMEM_tcgen05_partition)
__nv_reservedSMEM_tcgen05_partition:
	.zero		32
.L_0:


//--------------------- .nv.global                --------------------------
	.section	.nv.global,"aw",@nobits
.nv.global:
	.type		_ZN40_INTERNAL_d7d70327_4_k_cu_ca0d92f2_272494cute1_E,@object
	.size		_ZN40_INTERNAL_d7d70327_4_k_cu_ca0d92f2_272494cute1_E,(_ZN40_INTERNAL_d7d70327_4_k_cu_ca0d92f2_272494cuda3std3__45__cpo6cbeginE - _ZN40_INTERNAL_d7d70327_4_k_cu_ca0d92f2_272494cute1_E)
_ZN40_INTERNAL_d7d70327_4_k_cu_ca0d92f2_272494cute1_E:
	.zero		1
	.type		_ZN40_INTERNAL_d7d70327_4_k_cu_ca0d92f2_272494cuda3std3__45__cpo6cbeginE,@object
	.size		_ZN40_INTERNAL_d7d70327_4_k_cu_ca0d92f2_272494cuda3std3__45__cpo6cbeginE,(_ZN40_INTERNAL_d7d70327_4_k_cu_ca0d92f2_272494cuda3std3__48in_placeE - _ZN40_INTERNAL_d7d70327_4_k_cu_ca0d92f2_272494cuda3std3__45__cpo6cbeginE)
_ZN40_INTERNAL_d7d70327_4_k_cu_ca0d92f2_272494cuda3std3__45__cpo6cbeginE:
	.zero		1
	.type		_ZN40_INTERNAL_d7d70327_4_k_cu_ca0d92f2_272494cuda3std3__48in_placeE,@object
	.size		_ZN40_INTERNAL_d7d70327_4_k_cu_ca0d92f2_272494cuda3std3__48in_placeE,(_ZN40_INTERNAL_d7d70327_4_k_cu_ca0d92f2_272494cuda3std6ranges3__45__cpo9iter_moveE - _ZN40_INTERNAL_d7d70327_4_k_cu_ca0d92f2_272494cuda3std3__48in_placeE)
_ZN40_INTERNAL_d7d70327_4_k_cu_ca0d92f2_272494cuda3std3__48in_placeE:
	.zero		1
	.type		_ZN40_INTERNAL_d7d70327_4_k_cu_ca0d92f2_272494cuda3std6ranges3__45__cpo9iter_moveE,@object
	.size		_ZN40_INTERNAL_d7d70327_4_k_cu_ca0d92f2_272494cuda3std6ranges3__45__cpo9iter_moveE,(_ZN40_INTERNAL_d7d70327_4_k_cu_ca0d92f2_272494cuda3std3__45__cpo5beginE - _ZN40_INTERNAL_d7d70327_4_k_cu_ca0d92f2_272494cuda3std6ranges3__45__cpo9iter_moveE)
_ZN40_INTERNAL_d7d70327_4_k_cu_ca0d92f2_272494cuda3std6ranges3__45__cpo9iter_moveE:
	.zero		1
	.type		_ZN40_INTERNAL_d7d70327_4_k_cu_ca0d92f2_272494cuda3std3__45__cpo5beginE,@object
	.size		_ZN40_INTERNAL_d7d70327_4_k_cu_ca0d92f2_272494cuda3std3__45__cpo5beginE,(_ZN40_INTERNAL_d7d70327_4_k_cu_ca0d92f2_272494cuda3std3__442_GLOBAL__N__d7d70327_4_k_cu_ca0d92f2_272496ignoreE - _ZN40_INTERNAL_d7d70327_4_k_cu_ca0d92f2_272494cuda3std3__45__cpo5beginE)
_ZN40_INTERNAL_d7d70327_4_k_cu_ca0d92f2_272494cuda3std3__45__cpo5beginE:
	.zero		1
	.type		_ZN40_INTERNAL_d7d70327_4_k_cu_ca0d92f2_272494cuda3std3__442_GLOBAL__N__d7d70327_4_k_cu_ca0d92f2_272496ignoreE,@object
	.size		_ZN40_INTERNAL_d7d70327_4_k_cu_ca0d92f2_272494cuda3std3__442_GLOBAL__N__d7d70327_4_k_cu_ca0d92f2_272496ignoreE,(_ZN40_INTERNAL_d7d70327_4_k_cu_ca0d92f2_272494cute7productE - _ZN40_INTERNAL_d7d70327_4_k_cu_ca0d92f2_272494cuda3std3__442_GLOBAL__N__d7d70327_4_k_cu_ca0d92f2_272496ignoreE)
_ZN40_INTERNAL_d7d70327_4_k_cu_ca0d92f2_272494cuda3std3__442_GLOBAL__N__d7d70327_4_k_cu_ca0d92f2_272496ignoreE:
	.zero		1
	.type		_ZN40_INTERNAL_d7d70327_4_k_cu_ca0d92f2_272494cute7productE,@object
	.size		_ZN40_INTERNAL_d7d70327_4_k_cu_ca0d92f2_272494cute7productE,(_ZN40_INTERNAL_d7d70327_4_k_cu_ca0d92f2_272494cuda3std3__45__cpo3endE - _ZN40_INTERNAL_d7d70327_4_k_cu_ca0d92f2_272494cute7productE)
_ZN40_INTERNAL_d7d70327_4_k_cu_ca0d92f2_272494cute7productE:
	.zero		1
	.type		_ZN40_INTERNAL_d7d70327_4_k_cu_ca0d92f2_272494cuda3std3__45__cpo3endE,@object
	.size		_ZN40_INTERNAL_d7d70327_4_k_cu_ca0d92f2_272494cuda3std3__45__cpo3endE,(_ZN40_INTERNAL_d7d70327_4_k_cu_ca0d92f2_272494cuda3std3__419piecewise_constructE - _ZN40_INTERNAL_d7d70327_4_k_cu_ca0d92f2_272494cuda3std3__45__cpo3endE)
_ZN40_INTERNAL_d7d70327_4_k_cu_ca0d92f2_272494cuda3std3__45__cpo3endE:
	.zero		1
	.type		_ZN40_INTERNAL_d7d70327_4_k_cu_ca0d92f2_272494cuda3std3__419piecewise_constructE,@object
	.size		_ZN40_INTERNAL_d7d70327_4_k_cu_ca0d92f2_272494cuda3std3__419piecewise_constructE,(_ZN40_INTERNAL_d7d70327_4_k_cu_ca0d92f2_272494cuda3std3__45__cpo4cendE - _ZN40_INTERNAL_d7d70327_4_k_cu_ca0d92f2_272494cuda3std3__419piecewise_constructE)
_ZN40_INTERNAL_d7d70327_4_k_cu_ca0d92f2_272494cuda3std3__419piecewise_constructE:
	.zero		1
	.type		_ZN40_INTERNAL_d7d70327_4_k_cu_ca0d92f2_272494cuda3std3__45__cpo4cendE,@object
	.size		_ZN40_INTERNAL_d7d70327_4_k_cu_ca0d92f2_272494cuda3std3__45__cpo4cendE,(_ZN40_INTERNAL_d7d70327_4_k_cu_ca0d92f2_272494cuda3std6ranges3__45__cpo4swapE - _ZN40_INTERNAL_d7d70327_4_k_cu_ca0d92f2_272494cuda3std3__45__cpo4cendE)
_ZN40_INTERNAL_d7d70327_4_k_cu_ca0d92f2_272494cuda3std3__45__cpo4cendE:
	.zero		1
	.type		_ZN40_INTERNAL_d7d70327_4_k_cu_ca0d92f2_272494cuda3std6ranges3__45__cpo4swapE,@object
	.size		_ZN40_INTERNAL_d7d70327_4_k_cu_ca0d92f2_272494cuda3std6ranges3__45__cpo4swapE,(.L_10 - _ZN40_INTERNAL_d7d70327_4_k_cu_ca0d92f2_272494cuda3std6ranges3__45__cpo4swapE)
_ZN40_INTERNAL_d7d70327_4_k_cu_ca0d92f2_272494cuda3std6ranges3__45__cpo4swapE:
	.zero		1
.L_10:


//--------------------- .nv.constant0._ZN7cutlass13device_kernelINS_4gemm6kernel13GemmUniversalIN4cute5tupleIJiiiiEEENS1_10collective13CollectiveMmaINS1_35MainloopSm100TmaUmmaWarpSpecializedILi3ELi2ELi4ENS5_IJNS4_1CILi1EEENSA_ILi2EEESB_EEEEENS5_IJNSA_ILi64EEESF_NSA_ILi128EEEEEEfNS5_IJlSB_lEEEfSI_NS4_8TiledMMAINS4_8MMA_AtomIJNS4_17SM100_MMA_TF32_SSINS_10tfloat32_tESM_fLi64ELi64ELNS4_4UMMA5MajorE0ELSO_0ELNSN_7ScaleInE0ELSP_0EEEEEENS4_6LayoutINS5_IJSB_SB_SB_EEENS5_IJNSA_ILi0EEESU_SU_EEEEENS5_IJNS4_10UnderscoreESX_SX_EEEEENS4_23SM90_TMA_LOAD_MULTICASTENS4_14ComposedLayoutINS4_7SwizzleILi3ELi4ELi3EEENS4_18smem_ptr_flag_bitsILi32EEENSS_INS5_IJNSA_ILi8EEENSA_ILi32EEEEEENS5_IJS17_SB_EEEEEEEvNS4_8identityENS4_13SM90_TMA_LOADES1B_vS1C_EENS_8epilogue10collective18CollectiveEpilogueINS1F_23Sm100TmaWarpSpecializedILi3ELi2ELi16ELb1ELb0EEEJSH_NS5_IJNSS_ISF_SB_EENSS_IS17_SB_EEEEEfSI_fSI_NS1F_6fusion15FusionCallbacksIS1J_NS1N_17LinearCombinationIffffLNS_15FloatRoundStyleE2EEESH_S1M_JEEENS4_5SM1004TMEM4LOAD26SM100_TMEM_LOAD_16dp128b8xES1D_S1B_NS4_17SM75_U32x4_LDSM_NENS4_14SM90_TMA_STOREES1B_NS4_17SM90_U32x4_STSM_NENS4_39AutoVectorizingCopyWithAssumedAlignmentILi128EEEEEEvvEEEEvNT_6ParamsE --------------------------
	.section	.nv.constant0._ZN7cutlass13device_kernelINS_4gemm6kernel13GemmUniversalIN4cute5tupleIJiiiiEEENS1_10collective13CollectiveMmaINS1_35MainloopSm100TmaUmmaWarpSpecializedILi3ELi2ELi4ENS5_IJNS4_1CILi1EEENSA_ILi2EEESB_EEEEENS5_IJNSA_ILi64EEESF_NSA_ILi128EEEEEEfNS5_IJlSB_lEEEfSI_NS4_8TiledMMAINS4_8MMA_AtomIJNS4_17SM100_MMA_TF32_SSINS_10tfloat32_tESM_fLi64ELi64ELNS4_4UMMA5MajorE0ELSO_0ELNSN_7ScaleInE0ELSP_0EEEEEENS4_6LayoutINS5_IJSB_SB_SB_EEENS5_IJNSA_ILi0EEESU_SU_EEEEENS5_IJNS4_10UnderscoreESX_SX_EEEEENS4_23SM90_TMA_LOAD_MULTICASTENS4_14ComposedLayoutINS4_7SwizzleILi3ELi4ELi3EEENS4_18smem_ptr_flag_bitsILi32EEENSS_INS5_IJNSA_ILi8EEENSA_ILi32EEEEEENS5_IJS17_SB_EEEEEEEvNS4_8identityENS4_13SM90_TMA_LOADES1B_vS1C_EENS_8epilogue10collective18CollectiveEpilogueINS1F_23Sm100TmaWarpSpecializedILi3ELi2ELi16ELb1ELb0EEEJSH_NS5_IJNSS_ISF_SB_EENSS_IS17_SB_EEEEEfSI_fSI_NS1F_6fusion15FusionCallbacksIS1J_NS1N_17LinearCombinationIffffLNS_15FloatRoundStyleE2EEESH_S1M_JEEENS4_5SM1004TMEM4LOAD26SM100_TMEM_LOAD_16dp128b8xES1D_S1B_NS4_17SM75_U32x4_LDSM_NENS4_14SM90_TMA_STOREES1B_NS4_17SM90_U32x4_STSM_NENS4_39AutoVectorizingCopyWithAssumedAlignmentILi128EEEEEEvvEEEEvNT_6ParamsE,"a",@progbits
	.sectionflags	@""
	.align	4
.nv.constant0._ZN7cutlass13device_kernelINS_4gemm6kernel13GemmUniversalIN4cute5tupleIJiiiiEEENS1_10collective13CollectiveMmaINS1_35MainloopSm100TmaUmmaWarpSpecializedILi3ELi2ELi4ENS5_IJNS4_1CILi1EEENSA_ILi2EEESB_EEEEENS5_IJNSA_ILi64EEESF_NSA_ILi128EEEEEEfNS5_IJlSB_lEEEfSI_NS4_8TiledMMAINS4_8MMA_AtomIJNS4_17SM100_MMA_TF32_SSINS_10tfloat32_tESM_fLi64ELi64ELNS4_4UMMA5MajorE0ELSO_0ELNSN_7ScaleInE0ELSP_0EEEEEENS4_6LayoutINS5_IJSB_SB_SB_EEENS5_IJNSA_ILi0EEESU_SU_EEEEENS5_IJNS4_10UnderscoreESX_SX_EEEEENS4_23SM90_TMA_LOAD_MULTICASTENS4_14ComposedLayoutINS4_7SwizzleILi3ELi4ELi3EEENS4_18smem_ptr_flag_bitsILi32EEENSS_INS5_IJNSA_ILi8EEENSA_ILi32EEEEEENS5_IJS17_SB_EEEEEEEvNS4_8identityENS4_13SM90_TMA_LOADES1B_vS1C_EENS_8epilogue10collective18CollectiveEpilogueINS1F_23Sm100TmaWarpSpecializedILi3ELi2ELi16ELb1ELb0EEEJSH_NS5_IJNSS_ISF_SB_EENSS_IS17_SB_EEEEEfSI_fSI_NS1F_6fusion15FusionCallbacksIS1J_NS1N_17LinearCombinationIffffLNS_15FloatRoundStyleE2EEESH_S1M_JEEENS4_5SM1004TMEM4LOAD26SM100_TMEM_LOAD_16dp128b8xES1D_S1B_NS4_17SM75_U32x4_LDSM_NENS4_14SM90_TMA_STOREES1B_NS4_17SM90_U32x4_STSM_NENS4_39AutoVectorizingCopyWithAssumedAlignmentILi128EEEEEEvvEEEEvNT_6ParamsE:
	.zero		2944


//--------------------- SYMBOLS --------------------------

	.type		.nv.reservedSmem.offset0,@object
	.size		.nv.reservedSmem.offset0,0x4
	.type		.nv.reservedSmem.cap,@object
	.size		.nv.reservedSmem.cap,0x4
	.type		__assertfail,@function
